//
// Generated by NVIDIA NVVM Compiler
//
// Compiler Build ID: CL-36424714
// Cuda compilation tools, release 13.0, V13.0.88
// Based on NVVM 20.0.0
//

.version 9.0
.target sm_100
.address_size 64

	// .globl	_Z12cuda_vanillaiPfS_S_
// _ZZ10cuda_shmemILi16EEvPfS0_S0_iiE2As has been demoted
// _ZZ10cuda_shmemILi16EEvPfS0_S0_iiE2Bs has been demoted

.visible .entry _Z12cuda_vanillaiPfS_S_(
	.param .u32 _Z12cuda_vanillaiPfS_S__param_0,
	.param .u64 .ptr .align 1 _Z12cuda_vanillaiPfS_S__param_1,
	.param .u64 .ptr .align 1 _Z12cuda_vanillaiPfS_S__param_2,
	.param .u64 .ptr .align 1 _Z12cuda_vanillaiPfS_S__param_3
)
{
	.reg .pred 	%p<10>;
	.reg .b32 	%r<40>;
	.reg .b32 	%f<67>;
	.reg .b64 	%rd<67>;

	ld.param.u32 	%r18, [_Z12cuda_vanillaiPfS_S__param_0];
	ld.param.u64 	%rd14, [_Z12cuda_vanillaiPfS_S__param_1];
	ld.param.u64 	%rd15, [_Z12cuda_vanillaiPfS_S__param_2];
	cvta.to.global.u64 	%rd1, %rd15;
	cvta.to.global.u64 	%rd2, %rd14;
	mov.u32 	%r19, %ctaid.y;
	mov.u32 	%r20, %ntid.y;
	mov.u32 	%r21, %tid.y;
	mad.lo.s32 	%r1, %r19, %r20, %r21;
	mov.u32 	%r22, %ctaid.x;
	mov.u32 	%r23, %ntid.x;
	mov.u32 	%r24, %tid.x;
	mad.lo.s32 	%r2, %r22, %r23, %r24;
	max.s32 	%r25, %r1, %r2;
	setp.ge.s32 	%p1, %r25, %r18;
	@%p1 bra 	$L__BB0_13;
	mul.lo.s32 	%r3, %r1, %r18;
	and.b32  	%r4, %r18, 7;
	setp.lt.u32 	%p2, %r18, 8;
	mov.f32 	%f66, 0f00000000;
	mov.b32 	%r38, 0;
	@%p2 bra 	$L__BB0_4;
	and.b32  	%r38, %r18, 2147483640;
	neg.s32 	%r36, %r38;
	mul.wide.s32 	%rd16, %r18, 4;
	add.s64 	%rd3, %rd1, %rd16;
	shl.b32 	%r7, %r18, 3;
	mul.wide.s32 	%rd17, %r18, 8;
	add.s64 	%rd4, %rd1, %rd17;
	mul.wide.s32 	%rd18, %r18, 12;
	add.s64 	%rd5, %rd1, %rd18;
	mul.wide.s32 	%rd19, %r18, 16;
	add.s64 	%rd6, %rd1, %rd19;
	mul.wide.s32 	%rd20, %r18, 20;
	add.s64 	%rd7, %rd1, %rd20;
	mul.wide.s32 	%rd21, %r18, 24;
	add.s64 	%rd8, %rd1, %rd21;
	mul.wide.s32 	%rd22, %r18, 28;
	add.s64 	%rd9, %rd1, %rd22;
	mul.wide.u32 	%rd23, %r3, 4;
	add.s64 	%rd24, %rd23, %rd2;
	add.s64 	%rd66, %rd24, 16;
	mov.f32 	%f66, 0f00000000;
	mov.u32 	%r35, %r2;
$L__BB0_3:
	.pragma "nounroll";
	mul.wide.s32 	%rd25, %r35, 4;
	add.s64 	%rd26, %rd3, %rd25;
	add.s64 	%rd27, %rd4, %rd25;
	add.s64 	%rd28, %rd5, %rd25;
	add.s64 	%rd29, %rd6, %rd25;
	add.s64 	%rd30, %rd7, %rd25;
	add.s64 	%rd31, %rd8, %rd25;
	add.s64 	%rd32, %rd9, %rd25;
	add.s64 	%rd33, %rd1, %rd25;
	ld.global.f32 	%f16, [%rd66+-16];
	ld.global.f32 	%f17, [%rd33];
	fma.rn.f32 	%f18, %f16, %f17, %f66;
	ld.global.f32 	%f19, [%rd66+-12];
	ld.global.f32 	%f20, [%rd26];
	fma.rn.f32 	%f21, %f19, %f20, %f18;
	ld.global.f32 	%f22, [%rd66+-8];
	ld.global.f32 	%f23, [%rd27];
	fma.rn.f32 	%f24, %f22, %f23, %f21;
	ld.global.f32 	%f25, [%rd66+-4];
	ld.global.f32 	%f26, [%rd28];
	fma.rn.f32 	%f27, %f25, %f26, %f24;
	ld.global.f32 	%f28, [%rd66];
	ld.global.f32 	%f29, [%rd29];
	fma.rn.f32 	%f30, %f28, %f29, %f27;
	ld.global.f32 	%f31, [%rd66+4];
	ld.global.f32 	%f32, [%rd30];
	fma.rn.f32 	%f33, %f31, %f32, %f30;
	ld.global.f32 	%f34, [%rd66+8];
	ld.global.f32 	%f35, [%rd31];
	fma.rn.f32 	%f36, %f34, %f35, %f33;
	ld.global.f32 	%f37, [%rd66+12];
	ld.global.f32 	%f38, [%rd32];
	fma.rn.f32 	%f66, %f37, %f38, %f36;
	add.s32 	%r36, %r36, 8;
	add.s32 	%r35, %r35, %r7;
	add.s64 	%rd66, %rd66, 32;
	setp.ne.s32 	%p3, %r36, 0;
	@%p3 bra 	$L__BB0_3;
$L__BB0_4:
	setp.eq.s32 	%p4, %r4, 0;
	@%p4 bra 	$L__BB0_12;
	and.b32  	%r13, %r18, 3;
	setp.lt.u32 	%p5, %r4, 4;
	@%p5 bra 	$L__BB0_7;
	add.s32 	%r27, %r38, %r3;
	mul.wide.u32 	%rd34, %r27, 4;
	add.s64 	%rd35, %rd2, %rd34;
	ld.global.f32 	%f40, [%rd35];
	mad.lo.s32 	%r28, %r38, %r18, %r2;
	mul.wide.s32 	%rd36, %r28, 4;
	add.s64 	%rd37, %rd1, %rd36;
	ld.global.f32 	%f41, [%rd37];
	fma.rn.f32 	%f42, %f40, %f41, %f66;
	cvt.u64.u32 	%rd38, %r3;
	cvt.u64.u32 	%rd39, %r38;
	add.s64 	%rd40, %rd39, %rd38;
	shl.b64 	%rd41, %rd40, 2;
	add.s64 	%rd42, %rd2, %rd41;
	ld.global.f32 	%f43, [%rd42+4];
	mul.wide.s32 	%rd43, %r18, 4;
	add.s64 	%rd44, %rd37, %rd43;
	ld.global.f32 	%f44, [%rd44];
	fma.rn.f32 	%f45, %f43, %f44, %f42;
	ld.global.f32 	%f46, [%rd42+8];
	add.s64 	%rd45, %rd44, %rd43;
	ld.global.f32 	%f47, [%rd45];
	fma.rn.f32 	%f48, %f46, %f47, %f45;
	ld.global.f32 	%f49, [%rd42+12];
	add.s64 	%rd46, %rd45, %rd43;
	ld.global.f32 	%f50, [%rd46];
	fma.rn.f32 	%f66, %f49, %f50, %f48;
	add.s32 	%r38, %r38, 4;
$L__BB0_7:
	setp.eq.s32 	%p6, %r13, 0;
	@%p6 bra 	$L__BB0_12;
	setp.eq.s32 	%p7, %r13, 1;
	@%p7 bra 	$L__BB0_10;
	add.s32 	%r29, %r38, %r3;
	mul.wide.u32 	%rd47, %r29, 4;
	add.s64 	%rd48, %rd2, %rd47;
	ld.global.f32 	%f52, [%rd48];
	mad.lo.s32 	%r30, %r38, %r18, %r2;
	mul.wide.s32 	%rd49, %r30, 4;
	add.s64 	%rd50, %rd1, %rd49;
	ld.global.f32 	%f53, [%rd50];
	fma.rn.f32 	%f54, %f52, %f53, %f66;
	cvt.u64.u32 	%rd51, %r3;
	cvt.u64.u32 	%rd52, %r38;
	add.s64 	%rd53, %rd52, %rd51;
	shl.b64 	%rd54, %rd53, 2;
	add.s64 	%rd55, %rd2, %rd54;
	ld.global.f32 	%f55, [%rd55+4];
	mul.wide.s32 	%rd56, %r18, 4;
	add.s64 	%rd57, %rd50, %rd56;
	ld.global.f32 	%f56, [%rd57];
	fma.rn.f32 	%f66, %f55, %f56, %f54;
	add.s32 	%r38, %r38, 2;
$L__BB0_10:
	and.b32  	%r31, %r18, 1;
	setp.eq.b32 	%p8, %r31, 1;
	not.pred 	%p9, %p8;
	@%p9 bra 	$L__BB0_12;
	add.s32 	%r32, %r38, %r3;
	mul.wide.u32 	%rd58, %r32, 4;
	add.s64 	%rd59, %rd2, %rd58;
	ld.global.f32 	%f57, [%rd59];
	mad.lo.s32 	%r33, %r38, %r18, %r2;
	mul.wide.s32 	%rd60, %r33, 4;
	add.s64 	%rd61, %rd1, %rd60;
	ld.global.f32 	%f58, [%rd61];
	fma.rn.f32 	%f66, %f57, %f58, %f66;
$L__BB0_12:
	ld.param.u64 	%rd65, [_Z12cuda_vanillaiPfS_S__param_3];
	bar.sync 	0;
	add.s32 	%r34, %r3, %r2;
	cvta.to.global.u64 	%rd62, %rd65;
	mul.wide.s32 	%rd63, %r34, 4;
	add.s64 	%rd64, %rd62, %rd63;
	st.global.f32 	[%rd64], %f66;
$L__BB0_13:
	ret;

}
	// .globl	_Z10cuda_shmemILi16EEvPfS0_S0_ii
.visible .entry _Z10cuda_shmemILi16EEvPfS0_S0_ii(
	.param .u64 .ptr .align 1 _Z10cuda_shmemILi16EEvPfS0_S0_ii_param_0,
	.param .u64 .ptr .align 1 _Z10cuda_shmemILi16EEvPfS0_S0_ii_param_1,
	.param .u64 .ptr .align 1 _Z10cuda_shmemILi16EEvPfS0_S0_ii_param_2,
	.param .u32 _Z10cuda_shmemILi16EEvPfS0_S0_ii_param_3,
	.param .u32 _Z10cuda_shmemILi16EEvPfS0_S0_ii_param_4
)
{
	.reg .pred 	%p<5>;
	.reg .b32 	%r<64>;
	.reg .b32 	%f<162>;
	.reg .b64 	%rd<24>;
	// demoted variable
	.shared .align 4 .b8 _ZZ10cuda_shmemILi16EEvPfS0_S0_iiE2As[1024];
	// demoted variable
	.shared .align 4 .b8 _ZZ10cuda_shmemILi16EEvPfS0_S0_iiE2Bs[1024];
	ld.param.u64 	%rd4, [_Z10cuda_shmemILi16EEvPfS0_S0_ii_param_1];
	ld.param.u64 	%rd5, [_Z10cuda_shmemILi16EEvPfS0_S0_ii_param_2];
	ld.param.u32 	%r30, [_Z10cuda_shmemILi16EEvPfS0_S0_ii_param_3];
	ld.param.u32 	%r31, [_Z10cuda_shmemILi16EEvPfS0_S0_ii_param_4];
	cvta.to.global.u64 	%rd1, %rd5;
	cvta.to.global.u64 	%rd2, %rd4;
	mov.u32 	%r32, %ctaid.x;
	mov.u32 	%r1, %ctaid.y;
	mov.u32 	%r2, %tid.x;
	mov.u32 	%r3, %tid.y;
	mul.lo.s32 	%r33, %r30, %r1;
	shl.b32 	%r63, %r33, 4;
	add.s32 	%r5, %r63, %r30;
	shl.b32 	%r6, %r32, 4;
	shl.b32 	%r7, %r31, 4;
	setp.lt.s32 	%p1, %r30, 1;
	mov.f32 	%f161, 0f00000000;
	@%p1 bra 	$L__BB1_6;
	mul.lo.s32 	%r8, %r30, %r3;
	shl.b32 	%r34, %r3, 6;
	mov.u32 	%r35, _ZZ10cuda_shmemILi16EEvPfS0_S0_iiE2As;
	add.s32 	%r9, %r35, %r34;
	shl.b32 	%r36, %r2, 2;
	add.s32 	%r10, %r9, %r36;
	mul.lo.s32 	%r11, %r31, %r3;
	mov.u32 	%r37, _ZZ10cuda_shmemILi16EEvPfS0_S0_iiE2Bs;
	add.s32 	%r13, %r37, %r36;
	add.s32 	%r12, %r13, %r34;
	add.s32 	%r14, %r63, 16;
	max.s32 	%r38, %r5, %r14;
	not.b32 	%r39, %r63;
	add.s32 	%r15, %r38, %r39;
	and.b32  	%r40, %r15, 16;
	setp.ne.s32 	%p2, %r40, 0;
	mov.f32 	%f161, 0f00000000;
	mov.u32 	%r58, %r6;
	@%p2 bra 	$L__BB1_3;
	add.s32 	%r41, %r8, %r2;
	add.s32 	%r42, %r41, %r63;
	mul.wide.s32 	%rd6, %r42, 4;
	add.s64 	%rd7, %rd2, %rd6;
	ld.global.f32 	%f10, [%rd7];
	st.shared.f32 	[%r10], %f10;
	add.s32 	%r43, %r11, %r2;
	add.s32 	%r44, %r43, %r6;
	mul.wide.s32 	%rd8, %r44, 4;
	add.s64 	%rd9, %rd1, %rd8;
	ld.global.f32 	%f11, [%rd9];
	st.shared.f32 	[%r12], %f11;
	bar.sync 	0;
	ld.shared.f32 	%f12, [%r9];
	ld.shared.f32 	%f13, [%r13];
	fma.rn.f32 	%f14, %f12, %f13, 0f00000000;
	ld.shared.f32 	%f15, [%r9+4];
	ld.shared.f32 	%f16, [%r13+64];
	fma.rn.f32 	%f17, %f15, %f16, %f14;
	ld.shared.f32 	%f18, [%r9+8];
	ld.shared.f32 	%f19, [%r13+128];
	fma.rn.f32 	%f20, %f18, %f19, %f17;
	ld.shared.f32 	%f21, [%r9+12];
	ld.shared.f32 	%f22, [%r13+192];
	fma.rn.f32 	%f23, %f21, %f22, %f20;
	ld.shared.f32 	%f24, [%r9+16];
	ld.shared.f32 	%f25, [%r13+256];
	fma.rn.f32 	%f26, %f24, %f25, %f23;
	ld.shared.f32 	%f27, [%r9+20];
	ld.shared.f32 	%f28, [%r13+320];
	fma.rn.f32 	%f29, %f27, %f28, %f26;
	ld.shared.f32 	%f30, [%r9+24];
	ld.shared.f32 	%f31, [%r13+384];
	fma.rn.f32 	%f32, %f30, %f31, %f29;
	ld.shared.f32 	%f33, [%r9+28];
	ld.shared.f32 	%f34, [%r13+448];
	fma.rn.f32 	%f35, %f33, %f34, %f32;
	ld.shared.f32 	%f36, [%r9+32];
	ld.shared.f32 	%f37, [%r13+512];
	fma.rn.f32 	%f38, %f36, %f37, %f35;
	ld.shared.f32 	%f39, [%r9+36];
	ld.shared.f32 	%f40, [%r13+576];
	fma.rn.f32 	%f41, %f39, %f40, %f38;
	ld.shared.f32 	%f42, [%r9+40];
	ld.shared.f32 	%f43, [%r13+640];
	fma.rn.f32 	%f44, %f42, %f43, %f41;
	ld.shared.f32 	%f45, [%r9+44];
	ld.shared.f32 	%f46, [%r13+704];
	fma.rn.f32 	%f47, %f45, %f46, %f44;
	ld.shared.f32 	%f48, [%r9+48];
	ld.shared.f32 	%f49, [%r13+768];
	fma.rn.f32 	%f50, %f48, %f49, %f47;
	ld.shared.f32 	%f51, [%r9+52];
	ld.shared.f32 	%f52, [%r13+832];
	fma.rn.f32 	%f53, %f51, %f52, %f50;
	ld.shared.f32 	%f54, [%r9+56];
	ld.shared.f32 	%f55, [%r13+896];
	fma.rn.f32 	%f56, %f54, %f55, %f53;
	ld.shared.f32 	%f57, [%r9+60];
	ld.shared.f32 	%f58, [%r13+960];
	fma.rn.f32 	%f161, %f57, %f58, %f56;
	bar.sync 	0;
	add.s32 	%r58, %r6, %r7;
	mov.u32 	%r63, %r14;
$L__BB1_3:
	setp.lt.u32 	%p3, %r15, 16;
	@%p3 bra 	$L__BB1_6;
	add.s32 	%r45, %r2, %r58;
	add.s32 	%r46, %r3, 16;
	mad.lo.s32 	%r62, %r31, %r46, %r45;
	add.s32 	%r61, %r45, %r11;
	add.s32 	%r47, %r2, %r63;
	add.s32 	%r60, %r47, %r8;
$L__BB1_5:
	ld.param.u64 	%rd23, [_Z10cuda_shmemILi16EEvPfS0_S0_ii_param_2];
	ld.param.u64 	%rd22, [_Z10cuda_shmemILi16EEvPfS0_S0_ii_param_1];
	mul.wide.s32 	%rd10, %r60, 4;
	cvta.to.global.u64 	%rd11, %rd22;
	add.s64 	%rd12, %rd11, %rd10;
	ld.global.f32 	%f59, [%rd12];
	st.shared.f32 	[%r10], %f59;
	cvta.to.global.u64 	%rd13, %rd23;
	mul.wide.s32 	%rd14, %r61, 4;
	add.s64 	%rd15, %rd13, %rd14;
	ld.global.f32 	%f60, [%rd15];
	st.shared.f32 	[%r12], %f60;
	bar.sync 	0;
	ld.shared.f32 	%f61, [%r9];
	ld.shared.f32 	%f62, [%r13];
	fma.rn.f32 	%f63, %f61, %f62, %f161;
	ld.shared.f32 	%f64, [%r9+4];
	ld.shared.f32 	%f65, [%r13+64];
	fma.rn.f32 	%f66, %f64, %f65, %f63;
	ld.shared.f32 	%f67, [%r9+8];
	ld.shared.f32 	%f68, [%r13+128];
	fma.rn.f32 	%f69, %f67, %f68, %f66;
	ld.shared.f32 	%f70, [%r9+12];
	ld.shared.f32 	%f71, [%r13+192];
	fma.rn.f32 	%f72, %f70, %f71, %f69;
	ld.shared.f32 	%f73, [%r9+16];
	ld.shared.f32 	%f74, [%r13+256];
	fma.rn.f32 	%f75, %f73, %f74, %f72;
	ld.shared.f32 	%f76, [%r9+20];
	ld.shared.f32 	%f77, [%r13+320];
	fma.rn.f32 	%f78, %f76, %f77, %f75;
	ld.shared.f32 	%f79, [%r9+24];
	ld.shared.f32 	%f80, [%r13+384];
	fma.rn.f32 	%f81, %f79, %f80, %f78;
	ld.shared.f32 	%f82, [%r9+28];
	ld.shared.f32 	%f83, [%r13+448];
	fma.rn.f32 	%f84, %f82, %f83, %f81;
	ld.shared.f32 	%f85, [%r9+32];
	ld.shared.f32 	%f86, [%r13+512];
	fma.rn.f32 	%f87, %f85, %f86, %f84;
	ld.shared.f32 	%f88, [%r9+36];
	ld.shared.f32 	%f89, [%r13+576];
	fma.rn.f32 	%f90, %f88, %f89, %f87;
	ld.shared.f32 	%f91, [%r9+40];
	ld.shared.f32 	%f92, [%r13+640];
	fma.rn.f32 	%f93, %f91, %f92, %f90;
	ld.shared.f32 	%f94, [%r9+44];
	ld.shared.f32 	%f95, [%r13+704];
	fma.rn.f32 	%f96, %f94, %f95, %f93;
	ld.shared.f32 	%f97, [%r9+48];
	ld.shared.f32 	%f98, [%r13+768];
	fma.rn.f32 	%f99, %f97, %f98, %f96;
	ld.shared.f32 	%f100, [%r9+52];
	ld.shared.f32 	%f101, [%r13+832];
	fma.rn.f32 	%f102, %f100, %f101, %f99;
	ld.shared.f32 	%f103, [%r9+56];
	ld.shared.f32 	%f104, [%r13+896];
	fma.rn.f32 	%f105, %f103, %f104, %f102;
	ld.shared.f32 	%f106, [%r9+60];
	ld.shared.f32 	%f107, [%r13+960];
	fma.rn.f32 	%f108, %f106, %f107, %f105;
	bar.sync 	0;
	ld.global.f32 	%f109, [%rd12+64];
	st.shared.f32 	[%r10], %f109;
	mul.wide.s32 	%rd16, %r62, 4;
	add.s64 	%rd17, %rd13, %rd16;
	ld.global.f32 	%f110, [%rd17];
	st.shared.f32 	[%r12], %f110;
	bar.sync 	0;
	ld.shared.f32 	%f111, [%r9];
	ld.shared.f32 	%f112, [%r13];
	fma.rn.f32 	%f113, %f111, %f112, %f108;
	ld.shared.f32 	%f114, [%r9+4];
	ld.shared.f32 	%f115, [%r13+64];
	fma.rn.f32 	%f116, %f114, %f115, %f113;
	ld.shared.f32 	%f117, [%r9+8];
	ld.shared.f32 	%f118, [%r13+128];
	fma.rn.f32 	%f119, %f117, %f118, %f116;
	ld.shared.f32 	%f120, [%r9+12];
	ld.shared.f32 	%f121, [%r13+192];
	fma.rn.f32 	%f122, %f120, %f121, %f119;
	ld.shared.f32 	%f123, [%r9+16];
	ld.shared.f32 	%f124, [%r13+256];
	fma.rn.f32 	%f125, %f123, %f124, %f122;
	ld.shared.f32 	%f126, [%r9+20];
	ld.shared.f32 	%f127, [%r13+320];
	fma.rn.f32 	%f128, %f126, %f127, %f125;
	ld.shared.f32 	%f129, [%r9+24];
	ld.shared.f32 	%f130, [%r13+384];
	fma.rn.f32 	%f131, %f129, %f130, %f128;
	ld.shared.f32 	%f132, [%r9+28];
	ld.shared.f32 	%f133, [%r13+448];
	fma.rn.f32 	%f134, %f132, %f133, %f131;
	ld.shared.f32 	%f135, [%r9+32];
	ld.shared.f32 	%f136, [%r13+512];
	fma.rn.f32 	%f137, %f135, %f136, %f134;
	ld.shared.f32 	%f138, [%r9+36];
	ld.shared.f32 	%f139, [%r13+576];
	fma.rn.f32 	%f140, %f138, %f139, %f137;
	ld.shared.f32 	%f141, [%r9+40];
	ld.shared.f32 	%f142, [%r13+640];
	fma.rn.f32 	%f143, %f141, %f142, %f140;
	ld.shared.f32 	%f144, [%r9+44];
	ld.shared.f32 	%f145, [%r13+704];
	fma.rn.f32 	%f146, %f144, %f145, %f143;
	ld.shared.f32 	%f147, [%r9+48];
	ld.shared.f32 	%f148, [%r13+768];
	fma.rn.f32 	%f149, %f147, %f148, %f146;
	ld.shared.f32 	%f150, [%r9+52];
	ld.shared.f32 	%f151, [%r13+832];
	fma.rn.f32 	%f152, %f150, %f151, %f149;
	ld.shared.f32 	%f153, [%r9+56];
	ld.shared.f32 	%f154, [%r13+896];
	fma.rn.f32 	%f155, %f153, %f154, %f152;
	ld.shared.f32 	%f156, [%r9+60];
	ld.shared.f32 	%f157, [%r13+960];
	fma.rn.f32 	%f161, %f156, %f157, %f155;
	bar.sync 	0;
	add.s32 	%r63, %r63, 32;
	shl.b32 	%r54, %r31, 5;
	add.s32 	%r62, %r62, %r54;
	add.s32 	%r61, %r61, %r54;
	add.s32 	%r60, %r60, 32;
	setp.lt.s32 	%p4, %r63, %r5;
	@%p4 bra 	$L__BB1_5;
$L__BB1_6:
	ld.param.u64 	%rd21, [_Z10cuda_shmemILi16EEvPfS0_S0_ii_param_0];
	cvta.to.global.u64 	%rd18, %rd21;
	add.s32 	%r55, %r6, %r2;
	mad.lo.s32 	%r56, %r31, %r3, %r55;
	mad.lo.s32 	%r57, %r7, %r1, %r56;
	mul.wide.s32 	%rd19, %r57, 4;
	add.s64 	%rd20, %rd18, %rd19;
	st.global.f32 	[%rd20], %f161;
	ret;

}


// ===== COMPILED SASS (sm_100) =====

	.target	sm_100

	.elftype	@"ET_EXEC"


//--------------------- .note.nv.tkinfo           --------------------------
	.section	.note.nv.tkinfo,"",@"SHT_NOTE"
	.sectionflags	@"SHF_NOTE_NV_TKINFO"
	.tkinfo
        /*0018*/ 	.word	0x00000002
        /*0030*/ 	.string	""
        /*0030*/ 	.string	"ptxas"
        /*0030*/ 	.string	"Cuda compilation tools, release 13.0, V13.0.88"
        /*0030*/ 	.string	"Build cuda_13.0.r13.0/compiler.36424714_0"
        /*0030*/ 	.string	"-arch sm_100 -m 64 "



//--------------------- .note.nv.cuinfo           --------------------------
	.section	.note.nv.cuinfo,"",@"SHT_NOTE"
	.sectionflags	@"SHF_NOTE_NV_CUINFO"
        /*0018*/ 	.short	0x0002
        /*001a*/ 	.short	0x0064
        /*001c*/ 	.short	0x0082
	.zero		2


//--------------------- .nv.info                  --------------------------
	.section	.nv.info,"",@"SHT_CUDA_INFO"
	.align	4


	//----- nvinfo : EIATTR_REGCOUNT
	.align		4
        /*0000*/ 	.byte	0x04, 0x2f
        /*0002*/ 	.short	(.L_1 - .L_0)
	.align		4
.L_0:
        /*0004*/ 	.word	index@(_Z12cuda_vanillaiPfS_S_)
        /*0008*/ 	.word	0x0000001e


	//----- nvinfo : EIATTR_FRAME_SIZE
	.align		4
.L_1:
        /*000c*/ 	.byte	0x04, 0x11
        /*000e*/ 	.short	(.L_3 - .L_2)
	.align		4
.L_2:
        /*0010*/ 	.word	index@(_Z12cuda_vanillaiPfS_S_)
        /*0014*/ 	.word	0x00000000


	//----- nvinfo : EIATTR_REGCOUNT
	.align		4
.L_3:
        /*0018*/ 	.byte	0x04, 0x2f
        /*001a*/ 	.short	(.L_5 - .L_4)
	.align		4
.L_4:
        /*001c*/ 	.word	index@(_Z10cuda_shmemILi16EEvPfS0_S0_ii)
        /*0020*/ 	.word	0x00000020


	//----- nvinfo : EIATTR_FRAME_SIZE
	.align		4
.L_5:
        /*0024*/ 	.byte	0x04, 0x11
        /*0026*/ 	.short	(.L_7 - .L_6)
	.align		4
.L_6:
        /*0028*/ 	.word	index@(_Z10cuda_shmemILi16EEvPfS0_S0_ii)
        /*002c*/ 	.word	0x00000000


	//----- nvinfo : EIATTR_MIN_STACK_SIZE
	.align		4
.L_7:
        /*0030*/ 	.byte	0x04, 0x12
        /*0032*/ 	.short	(.L_9 - .L_8)
	.align		4
.L_8:
        /*0034*/ 	.word	index@(_Z10cuda_shmemILi16EEvPfS0_S0_ii)
        /*0038*/ 	.word	0x00000000


	//----- nvinfo : EIATTR_MIN_STACK_SIZE
	.align		4
.L_9:
        /*003c*/ 	.byte	0x04, 0x12
        /*003e*/ 	.short	(.L_11 - .L_10)
	.align		4
.L_10:
        /*0040*/ 	.word	index@(_Z12cuda_vanillaiPfS_S_)
        /*0044*/ 	.word	0x00000000
.L_11:


//--------------------- .nv.compat                --------------------------
	.section	.nv.compat,"",@"SHT_CUDA_COMPAT_INFO"
	.align	4
        /*0000*/ 	.byte	0x02, 0x09, 0x00, 0x00, 0x02, 0x02, 0x01, 0x00, 0x02, 0x05, 0x05, 0x00, 0x03, 0x07, 0x01, 0x01
        /*0010*/ 	.byte	0x02, 0x03, 0x00, 0x00, 0x02, 0x06, 0x01, 0x00, 0x04, 0x0b, 0x08, 0x00, 0x09, 0x00, 0x00, 0x00
        /*0020*/ 	.byte	0x00, 0x00, 0x00, 0x00


//--------------------- .nv.info._Z10cuda_shmemILi16EEvPfS0_S0_ii --------------------------
	.section	.nv.info._Z10cuda_shmemILi16EEvPfS0_S0_ii,"",@"SHT_CUDA_INFO"
	.sectionflags	@""
	.align	4


	//----- nvinfo : EIATTR_CUDA_API_VERSION
	.align		4
        /*0000*/ 	.byte	0x04, 0x37
        /*0002*/ 	.short	(.L_13 - .L_12)
.L_12:
        /*0004*/ 	.word	0x00000082


	//----- nvinfo : EIATTR_KPARAM_INFO
	.align		4
.L_13:
        /*0008*/ 	.byte	0x04, 0x17
        /*000a*/ 	.short	(.L_15 - .L_14)
.L_14:
        /*000c*/ 	.word	0x00000000
        /*0010*/ 	.short	0x0004
        /*0012*/ 	.short	0x001c
        /*0014*/ 	.byte	0x00, 0xf0, 0x11, 0x00


	//----- nvinfo : EIATTR_KPARAM_INFO
	.align		4
.L_15:
        /*0018*/ 	.byte	0x04, 0x17
        /*001a*/ 	.short	(.L_17 - .L_16)
.L_16:
        /*001c*/ 	.word	0x00000000
        /*0020*/ 	.short	0x0003
        /*0022*/ 	.short	0x0018
        /*0024*/ 	.byte	0x00, 0xf0, 0x11, 0x00


	//----- nvinfo : EIATTR_KPARAM_INFO
	.align		4
.L_17:
        /*0028*/ 	.byte	0x04, 0x17
        /*002a*/ 	.short	(.L_19 - .L_18)
.L_18:
        /*002c*/ 	.word	0x00000000
        /*0030*/ 	.short	0x0002
        /*0032*/ 	.short	0x0010
        /*0034*/ 	.byte	0x00, 0xf5, 0x21, 0x00


	//----- nvinfo : EIATTR_KPARAM_INFO
	.align		4
.L_19:
        /*0038*/ 	.byte	0x04, 0x17
        /*003a*/ 	.short	(.L_21 - .L_20)
.L_20:
        /*003c*/ 	.word	0x00000000
        /*0040*/ 	.short	0x0001
        /*0042*/ 	.short	0x0008
        /*0044*/ 	.byte	0x00, 0xf5, 0x21, 0x00


	//----- nvinfo : EIATTR_KPARAM_INFO
	.align		4
.L_21:
        /*0048*/ 	.byte	0x04, 0x17
        /*004a*/ 	.short	(.L_23 - .L_22)
.L_22:
        /*004c*/ 	.word	0x00000000
        /*0050*/ 	.short	0x0000
        /*0052*/ 	.short	0x0000
        /*0054*/ 	.byte	0x00, 0xf5, 0x21, 0x00


	//----- nvinfo : EIATTR_SPARSE_MMA_MASK
	.align		4
.L_23:
        /*0058*/ 	.byte	0x03, 0x50
        /*005a*/ 	.short	0x0000


	//----- nvinfo : EIATTR_MAXREG_COUNT
	.align		4
        /*005c*/ 	.byte	0x03, 0x1b
        /*005e*/ 	.short	0x00ff


	//----- nvinfo : EIATTR_NUM_BARRIERS
	.align		4
        /*0060*/ 	.byte	0x02, 0x4c
        /*0062*/ 	.byte	0x01
	.zero		1


	//----- nvinfo : EIATTR_MERCURY_ISA_VERSION
	.align		4
        /*0064*/ 	.byte	0x03, 0x5f
        /*0066*/ 	.short	0x0101


	//----- nvinfo : EIATTR_VRC_CTA_INIT_COUNT
	.align		4
        /*0068*/ 	.byte	0x02, 0x4a
	.zero		1
	.zero		1


	//----- nvinfo : EIATTR_EXIT_INSTR_OFFSETS
	.align		4
        /*006c*/ 	.byte	0x04, 0x1c
        /*006e*/ 	.short	(.L_25 - .L_24)


	//   ....[0]....
.L_24:
        /*0070*/ 	.word	0x00000c10


	//----- nvinfo : EIATTR_CBANK_PARAM_SIZE
	.align		4
.L_25:
        /*0074*/ 	.byte	0x03, 0x19
        /*0076*/ 	.short	0x0020


	//----- nvinfo : EIATTR_PARAM_CBANK
	.align		4
        /*0078*/ 	.byte	0x04, 0x0a
        /*007a*/ 	.short	(.L_27 - .L_26)
	.align		4
.L_26:
        /*007c*/ 	.word	index@(.nv.constant0._Z10cuda_shmemILi16EEvPfS0_S0_ii)
        /*0080*/ 	.short	0x0380
        /*0082*/ 	.short	0x0020


	//----- nvinfo : EIATTR_SW_WAR
	.align		4
.L_27:
        /*0084*/ 	.byte	0x04, 0x36
        /*0086*/ 	.short	(.L_29 - .L_28)
.L_28:
        /*0088*/ 	.word	0x00000008
.L_29:


//--------------------- .nv.info._Z12cuda_vanillaiPfS_S_ --------------------------
	.section	.nv.info._Z12cuda_vanillaiPfS_S_,"",@"SHT_CUDA_INFO"
	.sectionflags	@""
	.align	4


	//----- nvinfo : EIATTR_CUDA_API_VERSION
	.align		4
        /*0000*/ 	.byte	0x04, 0x37
        /*0002*/ 	.short	(.L_31 - .L_30)
.L_30:
        /*0004*/ 	.word	0x00000082


	//----- nvinfo : EIATTR_KPARAM_INFO
	.align		4
.L_31:
        /*0008*/ 	.byte	0x04, 0x17
        /*000a*/ 	.short	(.L_33 - .L_32)
.L_32:
        /*000c*/ 	.word	0x00000000
        /*0010*/ 	.short	0x0003
        /*0012*/ 	.short	0x0018
        /*0014*/ 	.byte	0x00, 0xf5, 0x21, 0x00


	//----- nvinfo : EIATTR_KPARAM_INFO
	.align		4
.L_33:
        /*0018*/ 	.byte	0x04, 0x17
        /*001a*/ 	.short	(.L_35 - .L_34)
.L_34:
        /*001c*/ 	.word	0x00000000
        /*0020*/ 	.short	0x0002
        /*0022*/ 	.short	0x0010
        /*0024*/ 	.byte	0x00, 0xf5, 0x21, 0x00


	//----- nvinfo : EIATTR_KPARAM_INFO
	.align		4
.L_35:
        /*0028*/ 	.byte	0x04, 0x17
        /*002a*/ 	.short	(.L_37 - .L_36)
.L_36:
        /*002c*/ 	.word	0x00000000
        /*0030*/ 	.short	0x0001
        /*0032*/ 	.short	0x0008
        /*0034*/ 	.byte	0x00, 0xf5, 0x21, 0x00


	//----- nvinfo : EIATTR_KPARAM_INFO
	.align		4
.L_37:
        /*0038*/ 	.byte	0x04, 0x17
        /*003a*/ 	.short	(.L_39 - .L_38)
.L_38:
        /*003c*/ 	.word	0x00000000
        /*0040*/ 	.short	0x0000
        /*0042*/ 	.short	0x0000
        /*0044*/ 	.byte	0x00, 0xf0, 0x11, 0x00


	//----- nvinfo : EIATTR_SPARSE_MMA_MASK
	.align		4
.L_39:
        /*0048*/ 	.byte	0x03, 0x50
        /*004a*/ 	.short	0x0000


	//----- nvinfo : EIATTR_MAXREG_COUNT
	.align		4
        /*004c*/ 	.byte	0x03, 0x1b
        /*004e*/ 	.short	0x00ff


	//----- nvinfo : EIATTR_NUM_BARRIERS
	.align		4
        /*0050*/ 	.byte	0x02, 0x4c
        /*0052*/ 	.byte	0x01
	.zero		1


	//----- nvinfo : EIATTR_MERCURY_ISA_VERSION
	.align		4
        /*0054*/ 	.byte	0x03, 0x5f
        /*0056*/ 	.short	0x0101


	//----- nvinfo : EIATTR_VRC_CTA_INIT_COUNT
	.align		4
        /*0058*/ 	.byte	0x02, 0x4a
	.zero		1
	.zero		1


	//----- nvinfo : EIATTR_EXIT_INSTR_OFFSETS
	.align		4
        /*005c*/ 	.byte	0x04, 0x1c
        /*005e*/ 	.short	(.L_41 - .L_40)


	//   ....[0]....
.L_40:
        /*0060*/ 	.word	0x000000c0


	//   ....[1]....
        /*0064*/ 	.word	0x00000ab0


	//----- nvinfo : EIATTR_CBANK_PARAM_SIZE
	.align		4
.L_41:
        /*0068*/ 	.byte	0x03, 0x19
        /*006a*/ 	.short	0x0020


	//----- nvinfo : EIATTR_PARAM_CBANK
	.align		4
        /*006c*/ 	.byte	0x04, 0x0a
        /*006e*/ 	.short	(.L_43 - .L_42)
	.align		4
.L_42:
        /*0070*/ 	.word	index@(.nv.constant0._Z12cuda_vanillaiPfS_S_)
        /*0074*/ 	.short	0x0380
        /*0076*/ 	.short	0x0020


	//----- nvinfo : EIATTR_SW_WAR
	.align		4
.L_43:
        /*0078*/ 	.byte	0x04, 0x36
        /*007a*/ 	.short	(.L_45 - .L_44)
.L_44:
        /*007c*/ 	.word	0x00000008
.L_45:


//--------------------- .nv.callgraph             --------------------------
	.section	.nv.callgraph,"",@"SHT_CUDA_CALLGRAPH"
	.align	4
	.sectionentsize	8
	.align		4
        /*0000*/ 	.word	0x00000000
	.align		4
        /*0004*/ 	.word	0xffffffff
	.align		4
        /*0008*/ 	.word	0x00000000
	.align		4
        /*000c*/ 	.word	0xfffffffe
	.align		4
        /*0010*/ 	.word	0x00000000
	.align		4
        /*0014*/ 	.word	0xfffffffd
	.align		4
        /*0018*/ 	.word	0x00000000
	.align		4
        /*001c*/ 	.word	0xfffffffc


//--------------------- .text._Z10cuda_shmemILi16EEvPfS0_S0_ii --------------------------
	.section	.text._Z10cuda_shmemILi16EEvPfS0_S0_ii,"ax",@progbits
	.align	128
        .global         _Z10cuda_shmemILi16EEvPfS0_S0_ii
        .type           _Z10cuda_shmemILi16EEvPfS0_S0_ii,@function
        .size           _Z10cuda_shmemILi16EEvPfS0_S0_ii,(.L_x_9 - _Z10cuda_shmemILi16EEvPfS0_S0_ii)
        .other          _Z10cuda_shmemILi16EEvPfS0_S0_ii,@"STO_CUDA_ENTRY STV_DEFAULT"
_Z10cuda_shmemILi16EEvPfS0_S0_ii:
.text._Z10cuda_shmemILi16EEvPfS0_S0_ii:
[----:B------:R-:W-:Y:S08]  /*0000*/  LDC R1, c[0x0][0x37c] ;  /* 0x0000df00ff017b82 */ /* 0x000ff00000000800 */
[----:B------:R-:W0:Y:S01]  /*0010*/  LDC.64 R8, c[0x0][0x398] ;  /* 0x0000e600ff087b82 */ /* 0x000e220000000a00 */
[----:B------:R-:W1:Y:S01]  /*0020*/  S2R R0, SR_TID.X ;  /* 0x0000000000007919 */ /* 0x000e620000002100 */
[----:B------:R-:W2:Y:S01]  /*0030*/  LDCU.64 UR8, c[0x0][0x358] ;  /* 0x00006b00ff0877ac */ /* 0x000ea20008000a00 */
[----:B------:R-:W-:Y:S01]  /*0040*/  HFMA2 R7, -RZ, RZ, 0, 0 ;  /* 0x00000000ff077431 */ /* 0x000fe200000001ff */
[----:B------:R-:W3:Y:S04]  /*0050*/  S2R R3, SR_TID.Y ;  /* 0x0000000000037919 */ /* 0x000ee80000002200 */
[----:B------:R-:W4:Y:S08]  /*0060*/  S2UR UR4, SR_CTAID.X ;  /* 0x00000000000479c3 */ /* 0x000f300000002500 */
[----:B------:R-:W0:Y:S02]  /*0070*/  S2UR UR10, SR_CTAID.Y ;  /* 0x00000000000a79c3 */ /* 0x000e240000002600 */
[----:B0-----:R-:W-:-:S02]  /*0080*/  ISETP.GE.AND P0, PT, R8, 0x1, PT ;  /* 0x000000010800780c */ /* 0x001fc40003f06270 */
[----:B------:R-:W-:Y:S01]  /*0090*/  SHF.L.U32 R16, R9, 0x4, RZ ;  /* 0x0000000409107819 */ /* 0x000fe200000006ff */
[----:B----4-:R-:W-:-:S10]  /*00a0*/  USHF.L.U32 UR4, UR4, 0x4, URZ ;  /* 0x0000000404047899 */ /* 0x010fd400080006ff */
[----:B-123--:R-:W-:Y:S05]  /*00b0*/  @!P0 BRA `(.L_x_0) ;  /* 0x0000000800bc8947 */ /* 0x00efea0003800000 */
[----:B------:R-:W-:Y:S01]  /*00c0*/  IMAD R19, R8, UR10, RZ ;  /* 0x0000000a08137c24 */ /* 0x000fe2000f8e02ff */
[----:B------:R-:W0:Y:S01]  /*00d0*/  S2UR UR7, SR_CgaCtaId ;  /* 0x00000000000779c3 */ /* 0x000e220000008800 */
[----:B------:R-:W-:Y:S01]  /*00e0*/  UMOV UR5, 0x400 ;  /* 0x0000040000057882 */ /* 0x000fe20000000000 */
[----:B------:R-:W-:Y:S01]  /*00f0*/  MOV R7, RZ ;  /* 0x000000ff00077202 */ /* 0x000fe20000000f00 */
[----:B------:R-:W-:Y:S01]  /*0100*/  UIADD3 UR6, UPT, UPT, UR5, 0x400, URZ ;  /* 0x0000040005067890 */ /* 0x000fe2000fffe0ff */
[----:B------:R-:W-:-:S04]  /*0110*/  SHF.L.U32 R19, R19, 0x4, RZ ;  /* 0x0000000413137819 */ /* 0x000fc800000006ff */
[C---:B------:R-:W-:Y:S02]  /*0120*/  IADD3 R18, PT, PT, R19.reuse, R8, RZ ;  /* 0x0000000813127210 */ /* 0x040fe40007ffe0ff */
[----:B------:R-:W-:Y:S02]  /*0130*/  IADD3 R21, PT, PT, R19, 0x10, RZ ;  /* 0x0000001013157810 */ /* 0x000fe40007ffe0ff */
[----:B------:R-:W-:Y:S02]  /*0140*/  LOP3.LUT R5, RZ, R19, RZ, 0x33, !PT ;  /* 0x00000013ff057212 */ /* 0x000fe400078e33ff */
[----:B------:R-:W-:-:S04]  /*0150*/  VIMNMX R2, PT, PT, R18, R21, !PT ;  /* 0x0000001512027248 */ /* 0x000fc80007fe0100 */
[----:B------:R-:W-:Y:S02]  /*0160*/  IADD3 R2, PT, PT, R2, R5, RZ ;  /* 0x0000000502027210 */ /* 0x000fe40007ffe0ff */
[----:B------:R-:W-:Y:S02]  /*0170*/  MOV R5, UR4 ;  /* 0x0000000400057c02 */ /* 0x000fe40008000f00 */
[C---:B------:R-:W-:Y:S01]  /*0180*/  LOP3.LUT P0, RZ, R2.reuse, 0x10, RZ, 0xc0, !PT ;  /* 0x0000001002ff7812 */ /* 0x040fe2000780c0ff */
[----:B0-----:R-:W-:Y:S01]  /*0190*/  ULEA UR5, UR7, UR5, 0x18 ;  /* 0x0000000507057291 */ /* 0x001fe2000f8ec0ff */
[----:B------:R-:W-:Y:S01]  /*01a0*/  ISETP.GE.U32.AND P1, PT, R2, 0x10, PT ;  /* 0x000000100200780c */ /* 0x000fe20003f26070 */
[----:B------:R-:W-:-:S04]  /*01b0*/  ULEA UR6, UR7, UR6, 0x18 ;  /* 0x0000000607067291 */ /* 0x000fc8000f8ec0ff */
[C---:B------:R-:W-:Y:S02]  /*01c0*/  LEA R17, R3.reuse, UR5, 0x6 ;  /* 0x0000000503117c11 */ /* 0x040fe4000f8e30ff */
[C---:B------:R-:W-:Y:S02]  /*01d0*/  LEA R10, R0.reuse, UR6, 0x2 ;  /* 0x00000006000a7c11 */ /* 0x040fe4000f8e10ff */
[----:B------:R-:W-:Y:S02]  /*01e0*/  LEA R11, R0, R17, 0x2 ;  /* 0x00000011000b7211 */ /* 0x000fe400078e10ff */
[----:B------:R-:W-:Y:S01]  /*01f0*/  LEA R2, R3, R10, 0x6 ;  /* 0x0000000a03027211 */ /* 0x000fe200078e30ff */
[----:B------:R-:W-:Y:S06]  /*0200*/  @P0 BRA `(.L_x_1) ;  /* 0x0000000000d00947 */ /* 0x000fec0003800000 */
[----:B------:R-:W0:Y:S01]  /*0210*/  LDC.64 R6, c[0x0][0x388] ;  /* 0x0000e200ff067b82 */ /* 0x000e220000000a00 */
[C-C-:B------:R-:W-:Y:S02]  /*0220*/  IMAD R12, R3.reuse, R8, R0.reuse ;  /* 0x00000008030c7224 */ /* 0x140fe400078e0200 */
[----:B------:R-:W-:-:S03]  /*0230*/  IMAD R14, R3, R9, R0 ;  /* 0x00000009030e7224 */ /* 0x000fc600078e0200 */
[----:B------:R-:W-:Y:S02]  /*0240*/  IADD3 R13, PT, PT, R19, R12, RZ ;  /* 0x0000000c130d7210 */ /* 0x000fe40007ffe0ff */
[----:B------:R-:W1:Y:S01]  /*0250*/  LDC.64 R4, c[0x0][0x390] ;  /* 0x0000e400ff047b82 */ /* 0x000e620000000a00 */
[----:B------:R-:W-:Y:S02]  /*0260*/  IADD3 R23, PT, PT, R14, UR4, RZ ;  /* 0x000000040e177c10 */ /* 0x000fe4000fffe0ff */
[----:B0-----:R-:W-:-:S05]  /*0270*/  IMAD.WIDE R12, R13, 0x4, R6 ;  /* 0x000000040d0c7825 */ /* 0x001fca00078e0206 */
[----:B------:R-:W2:Y:S01]  /*0280*/  LDG.E R26, desc[UR8][R12.64] ;  /* 0x000000080c1a7981 */ /* 0x000ea2000c1e1900 */
[----:B-1----:R-:W-:-:S06]  /*0290*/  IMAD.WIDE R22, R23, 0x4, R4 ;  /* 0x0000000417167825 */ /* 0x002fcc00078e0204 */
[----:B------:R-:W3:Y:S04]  /*02a0*/  LDG.E R23, desc[UR8][R22.64] ;  /* 0x0000000816177981 */ /* 0x000ee8000c1e1900 */
[----:B--2---:R-:W-:Y:S04]  /*02b0*/  STS [R11], R26 ;  /* 0x0000001a0b007388 */ /* 0x004fe80000000800 */
[----:B---3--:R-:W-:Y:S01]  /*02c0*/  STS [R2], R23 ;  /* 0x0000001702007388 */ /* 0x008fe20000000800 */
[----:B------:R-:W-:Y:S06]  /*02d0*/  BAR.SYNC.DEFER_BLOCKING 0x0 ;  /* 0x0000000000007b1d */ /* 0x000fec0000010000 */
[----:B------:R-:W-:Y:S04]  /*02e0*/  LDS R19, [R10] ;  /* 0x000000000a137984 */ /* 0x000fe80000000800 */
[----:B------:R-:W0:Y:S04]  /*02f0*/  LDS.128 R4, [R17] ;  /* 0x0000000011047984 */ /* 0x000e280000000c00 */
[----:B------:R-:W1:Y:S04]  /*0300*/  LDS R27, [R10+0x40] ;  /* 0x000040000a1b7984 */ /* 0x000e680000000800 */
[----:B------:R-:W2:Y:S04]  /*0310*/  LDS R28, [R10+0x80] ;  /* 0x000080000a1c7984 */ /* 0x000ea80000000800 */
[----:B------:R-:W3:Y:S04]  /*0320*/  LDS R24, [R10+0xc0] ;  /* 0x0000c0000a187984 */ /* 0x000ee80000000800 */
[----:B------:R-:W-:Y:S04]  /*0330*/  LDS R25, [R10+0x100] ;  /* 0x000100000a197984 */ /* 0x000fe80000000800 */
[----:B------:R-:W4:Y:S04]  /*0340*/  LDS.128 R12, [R17+0x10] ;  /* 0x00001000110c7984 */ /* 0x000f280000000c00 */
[----:B------:R-:W5:Y:S04]  /*0350*/  LDS R20, [R10+0x140] ;  /* 0x000140000a147984 */ /* 0x000f680000000800 */
[----:B------:R-:W5:Y:S04]  /*0360*/  LDS R23, [R10+0x180] ;  /* 0x000180000a177984 */ /* 0x000f680000000800 */
[----:B------:R-:W5:Y:S01]  /*0370*/  LDS R22, [R10+0x1c0] ;  /* 0x0001c0000a167984 */ /* 0x000f620000000800 */
[----:B0-----:R-:W-:-:S03]  /*0380*/  FFMA R4, R4, R19, RZ ;  /* 0x0000001304047223 */ /* 0x001fc600000000ff */
[----:B------:R-:W-:Y:S01]  /*0390*/  LDS R19, [R10+0x200] ;  /* 0x000200000a137984 */ /* 0x000fe20000000800 */
[----:B-1----:R-:W-:-:S04]  /*03a0*/  FFMA R5, R27, R5, R4 ;  /* 0x000000051b057223 */ /* 0x002fc80000000004 */
[----:B--2---:R-:W-:-:S04]  /*03b0*/  FFMA R5, R28, R6, R5 ;  /* 0x000000061c057223 */ /* 0x004fc80000000005 */
[----:B---3--:R-:W-:Y:S02]  /*03c0*/  FFMA R27, R24, R7, R5 ;  /* 0x00000007181b7223 */ /* 0x008fe40000000005 */
[----:B------:R-:W0:Y:S04]  /*03d0*/  LDS.128 R4, [R17+0x20] ;  /* 0x0000200011047984 */ /* 0x000e280000000c00 */
[----:B------:R-:W1:Y:S01]  /*03e0*/  LDS R24, [R10+0x240] ;  /* 0x000240000a187984 */ /* 0x000e620000000800 */
[----:B----4-:R-:W-:-:S04]  /*03f0*/  FFMA R25, R12, R25, R27 ;  /* 0x000000190c197223 */ /* 0x010fc8000000001b */
[----:B-----5:R-:W-:Y:S02]  /*0400*/  FFMA R20, R20, R13, R25 ;  /* 0x0000000d14147223 */ /* 0x020fe40000000019 */
[----:B------:R-:W2:Y:S02]  /*0410*/  LDS R25, [R10+0x280] ;  /* 0x000280000a197984 */ /* 0x000ea40000000800 */
[----:B------:R-:W-:Y:S02]  /*0420*/  FFMA R23, R23, R14, R20 ;  /* 0x0000000e17177223 */ /* 0x000fe40000000014 */
[----:B------:R-:W3:Y:S02]  /*0430*/  LDS R20, [R10+0x2c0] ;  /* 0x0002c0000a147984 */ /* 0x000ee40000000800 */
[----:B------:R-:W-:Y:S02]  /*0440*/  FFMA R27, R22, R15, R23 ;  /* 0x0000000f161b7223 */ /* 0x000fe40000000017 */
[----:B------:R-:W-:Y:S04]  /*0450*/  LDS R23, [R10+0x300] ;  /* 0x000300000a177984 */ /* 0x000fe80000000800 */
[----:B------:R-:W4:Y:S04]  /*0460*/  LDS.128 R12, [R17+0x30] ;  /* 0x00003000110c7984 */ /* 0x000f280000000c00 */
[----:B------:R-:W5:Y:S01]  /*0470*/  LDS R22, [R10+0x340] ;  /* 0x000340000a167984 */ /* 0x000f620000000800 */
[----:B0-----:R-:W-:-:S03]  /*0480*/  FFMA R27, R4, R19, R27 ;  /* 0x00000013041b7223 */ /* 0x001fc6000000001b */
[----:B------:R-:W0:Y:S04]  /*0490*/  LDS R19, [R10+0x380] ;  /* 0x000380000a137984 */ /* 0x000e280000000800 */
[----:B------:R-:W0:Y:S01]  /*04a0*/  LDS R4, [R10+0x3c0] ;  /* 0x0003c0000a047984 */ /* 0x000e220000000800 */
[----:B-1----:R-:W-:-:S04]  /*04b0*/  FFMA R24, R24, R5, R27 ;  /* 0x0000000518187223 */ /* 0x002fc8000000001b */
[----:B--2---:R-:W-:-:S04]  /*04c0*/  FFMA R25, R25, R6, R24 ;  /* 0x0000000619197223 */ /* 0x004fc80000000018 */
[----:B---3--:R-:W-:-:S04]  /*04d0*/  FFMA R7, R20, R7, R25 ;  /* 0x0000000714077223 */ /* 0x008fc80000000019 */
[----:B----4-:R-:W-:-:S04]  /*04e0*/  FFMA R7, R12, R23, R7 ;  /* 0x000000170c077223 */ /* 0x010fc80000000007 */
[----:B-----5:R-:W-:Y:S01]  /*04f0*/  FFMA R22, R22, R13, R7 ;  /* 0x0000000d16167223 */ /* 0x020fe20000000007 */
[----:B------:R-:W-:-:S03]  /*0500*/  IADD3 R5, PT, PT, R16, UR4, RZ ;  /* 0x0000000410057c10 */ /* 0x000fc6000fffe0ff */
[----:B0-----:R-:W-:-:S04]  /*0510*/  FFMA R19, R19, R14, R22 ;  /* 0x0000000e13137223 */ /* 0x001fc80000000016 */
[----:B------:R-:W-:Y:S01]  /*0520*/  FFMA R7, R4, R15, R19 ;  /* 0x0000000f04077223 */ /* 0x000fe20000000013 */
[----:B------:R-:W-:Y:S01]  /*0530*/  MOV R19, R21 ;  /* 0x0000001500137202 */ /* 0x000fe20000000f00 */
[----:B------:R-:W-:Y:S06]  /*0540*/  BAR.SYNC.DEFER_BLOCKING 0x0 ;  /* 0x0000000000007b1d */ /* 0x000fec0000010000 */
.L_x_1:
[----:B------:R-:W-:Y:S05]  /*0550*/  @!P1 BRA `(.L_x_0) ;  /* 0x0000000400949947 */ /* 0x000fea0003800000 */
[----:B------:R-:W0:Y:S01]  /*0560*/  LDC.64 R24, c[0x0][0x390] ;  /* 0x0000e400ff187b82 */ /* 0x000e220000000a00 */
[----:B------:R-:W-:Y:S02]  /*0570*/  IADD3 R20, PT, PT, R0, R5, RZ ;  /* 0x0000000500147210 */ /* 0x000fe40007ffe0ff */
[----:B------:R-:W-:Y:S02]  /*0580*/  IADD3 R22, PT, PT, R3, 0x10, RZ ;  /* 0x0000001003167810 */ /* 0x000fe40007ffe0ff */
[----:B------:R-:W-:-:S03]  /*0590*/  IADD3 R4, PT, PT, R19, R0, RZ ;  /* 0x0000000013047210 */ /* 0x000fc60007ffe0ff */
[-C--:B------:R-:W-:Y:S02]  /*05a0*/  IMAD R22, R22, R9.reuse, R20 ;  /* 0x0000000916167224 */ /* 0x080fe400078e0214 */
[C---:B------:R-:W-:Y:S02]  /*05b0*/  IMAD R8, R3.reuse, R8, R4 ;  /* 0x0000000803087224 */ /* 0x040fe400078e0204 */
[----:B------:R-:W-:-:S07]  /*05c0*/  IMAD R20, R3, R9, R20 ;  /* 0x0000000903147224 */ /* 0x000fce00078e0214 */
.L_x_2:
[----:B------:R-:W1:Y:S01]  /*05d0*/  LDC.64 R26, c[0x0][0x388] ;  /* 0x0000e200ff1a7b82 */ /* 0x000e620000000a00 */
[----:B0-----:R-:W-:-:S06]  /*05e0*/  IMAD.WIDE R4, R20, 0x4, R24 ;  /* 0x0000000414047825 */ /* 0x001fcc00078e0218 */
[----:B------:R-:W2:Y:S01]  /*05f0*/  LDG.E R5, desc[UR8][R4.64] ;  /* 0x0000000804057981 */ /* 0x000ea2000c1e1900 */
[----:B-1----:R-:W-:-:S05]  /*0600*/  IMAD.WIDE R26, R8, 0x4, R26 ;  /* 0x00000004081a7825 */ /* 0x002fca00078e021a */
[----:B------:R-:W3:Y:S04]  /*0610*/  LDG.E R6, desc[UR8][R26.64] ;  /* 0x000000081a067981 */ /* 0x000ee8000c1e1900 */
[----:B---3--:R-:W-:Y:S04]  /*0620*/  STS [R11], R6 ;  /* 0x000000060b007388 */ /* 0x008fe80000000800 */
[----:B--2---:R-:W-:Y:S01]  /*0630*/  STS [R2], R5 ;  /* 0x0000000502007388 */ /* 0x004fe20000000800 */
[----:B------:R-:W-:Y:S06]  /*0640*/  BAR.SYNC.DEFER_BLOCKING 0x0 ;  /* 0x0000000000007b1d */ /* 0x000fec0000010000 */
[----:B------:R-:W-:Y:S04]  /*0650*/  LDS R21, [R10] ;  /* 0x000000000a157984 */ /* 0x000fe80000000800 */
[----:B------:R-:W0:Y:S04]  /*0660*/  LDS.128 R12, [R17] ;  /* 0x00000000110c7984 */ /* 0x000e280000000c00 */
[----:B------:R-:W1:Y:S04]  /*0670*/  LDS R23, [R10+0x40] ;  /* 0x000040000a177984 */ /* 0x000e680000000800 */
[----:B------:R-:W2:Y:S04]  /*0680*/  LDS R29, [R10+0x80] ;  /* 0x000080000a1d7984 */ /* 0x000ea80000000800 */
[----:B------:R-:W3:Y:S01]  /*0690*/  LDS R28, [R10+0xc0] ;  /* 0x0000c0000a1c7984 */ /* 0x000ee20000000800 */
[----:B0-----:R-:W-:-:S03]  /*06a0*/  FFMA R12, R12, R21, R7 ;  /* 0x000000150c0c7223 */ /* 0x001fc60000000007 */
[----:B------:R-:W-:Y:S01]  /*06b0*/  LDS.128 R4, [R17+0x10] ;  /* 0x0000100011047984 */ /* 0x000fe20000000c00 */
[----:B-1----:R-:W-:-:S03]  /*06c0*/  FFMA R23, R23, R13, R12 ;  /* 0x0000000d17177223 */ /* 0x002fc6000000000c */
[----:B------:R-:W0:Y:S04]  /*06d0*/  LDS R13, [R10+0x100] ;  /* 0x000100000a0d7984 */ /* 0x000e280000000800 */
[----:B------:R-:W1:Y:S01]  /*06e0*/  LDS R21, [R10+0x140] ;  /* 0x000140000a157984 */ /* 0x000e620000000800 */
[----:B--2---:R-:W-:-:S03]  /*06f0*/  FFMA R23, R29, R14, R23 ;  /* 0x0000000e1d177223 */ /* 0x004fc60000000017 */
[----:B------:R-:W2:Y:S01]  /*0700*/  LDS R12, [R10+0x180] ;  /* 0x000180000a0c7984 */ /* 0x000ea20000000800 */
[----:B---3--:R-:W-:-:S03]  /*0710*/  FFMA R15, R28, R15, R23 ;  /* 0x0000000f1c0f7223 */ /* 0x008fc60000000017 */
[----:B------:R-:W3:Y:S01]  /*0720*/  LDS R28, [R10+0x1c0] ;  /* 0x0001c0000a1c7984 */ /* 0x000ee20000000800 */
[----:B0-----:R-:W-:-:S04]  /*0730*/  FFMA R4, R4, R13, R15 ;  /* 0x0000000d04047223 */ /* 0x001fc8000000000f */
[----:B-1----:R-:W-:Y:S02]  /*0740*/  FFMA R21, R21, R5, R4 ;  /* 0x0000000515157223 */ /* 0x002fe40000000004 */
[----:B------:R-:W-:Y:S02]  /*0750*/  LDS R5, [R10+0x200] ;  /* 0x000200000a057984 */ /* 0x000fe40000000800 */
[----:B--2---:R-:W-:Y:S02]  /*0760*/  FFMA R21, R12, R6, R21 ;  /* 0x000000060c157223 */ /* 0x004fe40000000015 */
[----:B------:R-:W0:Y:S02]  /*0770*/  LDS.128 R12, [R17+0x20] ;  /* 0x00002000110c7984 */ /* 0x000e240000000c00 */
[----:B---3--:R-:W-:Y:S02]  /*0780*/  FFMA R7, R28, R7, R21 ;  /* 0x000000071c077223 */ /* 0x008fe40000000015 */
[----:B------:R-:W1:Y:S04]  /*0790*/  LDS R21, [R10+0x240] ;  /* 0x000240000a157984 */ /* 0x000e680000000800 */
[----:B------:R-:W2:Y:S01]  /*07a0*/  LDS R4, [R10+0x280] ;  /* 0x000280000a047984 */ /* 0x000ea20000000800 */
[----:B0-----:R-:W-:-:S04]  /*07b0*/  FFMA R12, R12, R5, R7 ;  /* 0x000000050c0c7223 */ /* 0x001fc80000000007 */
[----:B-1----:R-:W-:Y:S02]  /*07c0*/  FFMA R13, R21, R13, R12 ;  /* 0x0000000d150d7223 */ /* 0x002fe4000000000c */
[----:B------:R-:W0:Y:S02]  /*07d0*/  LDS R21, [R10+0x2c0] ;  /* 0x0002c0000a157984 */ /* 0x000e240000000800 */
[----:B--2---:R-:W-:Y:S02]  /*07e0*/  FFMA R14, R4, R14, R13 ;  /* 0x0000000e040e7223 */ /* 0x004fe4000000000d */
[----:B------:R-:W-:Y:S04]  /*07f0*/  LDS R12, [R10+0x300] ;  /* 0x000300000a0c7984 */ /* 0x000fe80000000800 */
[----:B------:R-:W1:Y:S04]  /*0800*/  LDS.128 R4, [R17+0x30] ;  /* 0x0000300011047984 */ /* 0x000e680000000c00 */
[----:B------:R-:W2:Y:S01]  /*0810*/  LDS R13, [R10+0x340] ;  /* 0x000340000a0d7984 */ /* 0x000ea20000000800 */
[----:B------:R-:W-:-:S04]  /*0820*/  IMAD.WIDE R28, R22, 0x4, R24 ;  /* 0x00000004161c7825 */ /* 0x000fc800078e0218 */
[----:B0-----:R-:W-:Y:S02]  /*0830*/  FFMA R15, R21, R15, R14 ;  /* 0x0000000f150f7223 */ /* 0x001fe4000000000e */
[----:B------:R-:W0:Y:S02]  /*0840*/  LDS R21, [R10+0x380] ;  /* 0x000380000a157984 */ /* 0x000e240000000800 */
[----:B-1----:R-:W-:Y:S02]  /*0850*/  FFMA R12, R4, R12, R15 ;  /* 0x0000000c040c7223 */ /* 0x002fe4000000000f */
[----:B------:R-:W1:Y:S01]  /*0860*/  LDS R4, [R10+0x3c0] ;  /* 0x0003c0000a047984 */ /* 0x000e620000000800 */
[----:B------:R-:W-:Y:S06]  /*0870*/  BAR.SYNC.DEFER_BLOCKING 0x0 ;  /* 0x0000000000007b1d */ /* 0x000fec0000010000 */
[----:B------:R2:W3:Y:S04]  /*0880*/  LDG.E R27, desc[UR8][R26.64+0x40] ;  /* 0x000040081a1b7981 */ /* 0x0004e8000c1e1900 */
[----:B------:R-:W4:Y:S01]  /*0890*/  LDG.E R29, desc[UR8][R28.64] ;  /* 0x000000081c1d7981 */ /* 0x000f22000c1e1900 */
[----:B--2---:R-:W-:-:S04]  /*08a0*/  FFMA R26, R13, R5, R12 ;  /* 0x000000050d1a7223 */ /* 0x004fc8000000000c */
[----:B0-----:R-:W-:-:S04]  /*08b0*/  FFMA R6, R21, R6, R26 ;  /* 0x0000000615067223 */ /* 0x001fc8000000001a */
[----:B-1----:R-:W-:Y:S01]  /*08c0*/  FFMA R7, R4, R7, R6 ;  /* 0x0000000704077223 */ /* 0x002fe20000000006 */
[----:B------:R-:W-:-:S04]  /*08d0*/  IADD3 R19, PT, PT, R19, 0x20, RZ ;  /* 0x0000002013137810 */ /* 0x000fc80007ffe0ff */
[----:B------:R-:W-:Y:S02]  /*08e0*/  ISETP.GE.AND P0, PT, R19, R18, PT ;  /* 0x000000121300720c */ /* 0x000fe40003f06270 */
[C---:B------:R-:W-:Y:S02]  /*08f0*/  LEA R20, R9.reuse, R20, 0x5 ;  /* 0x0000001409147211 */ /* 0x040fe400078e28ff */
[----:B------:R-:W-:Y:S02]  /*0900*/  LEA R22, R9, R22, 0x5 ;  /* 0x0000001609167211 */ /* 0x000fe400078e28ff */
[----:B------:R-:W-:Y:S01]  /*0910*/  IADD3 R8, PT, PT, R8, 0x20, RZ ;  /* 0x0000002008087810 */ /* 0x000fe20007ffe0ff */
[----:B---3--:R-:W-:Y:S04]  /*0920*/  STS [R11], R27 ;  /* 0x0000001b0b007388 */ /* 0x008fe80000000800 */
[----:B----4-:R-:W-:Y:S01]  /*0930*/  STS [R2], R29 ;  /* 0x0000001d02007388 */ /* 0x010fe20000000800 */
[----:B------:R-:W-:Y:S06]  /*0940*/  BAR.SYNC.DEFER_BLOCKING 0x0 ;  /* 0x0000000000007b1d */ /* 0x000fec0000010000 */
[----:B------:R-:W-:Y:S04]  /*0950*/  LDS R23, [R10] ;  /* 0x000000000a177984 */ /* 0x000fe80000000800 */
[----:B------:R-:W0:Y:S04]  /*0960*/  LDS.128 R12, [R17] ;  /* 0x00000000110c7984 */ /* 0x000e280000000c00 */
[----:B------:R-:W1:Y:S04]  /*0970*/  LDS R5, [R10+0x40] ;  /* 0x000040000a057984 */ /* 0x000e680000000800 */
[----:B------:R-:W2:Y:S04]  /*0980*/  LDS R21, [R10+0x80] ;  /* 0x000080000a157984 */ /* 0x000ea80000000800 */
[----:B------:R-:W-:Y:S01]  /*0990*/  LDS R26, [R10+0x140] ;  /* 0x000140000a1a7984 */ /* 0x000fe20000000800 */
[----:B0-----:R-:W-:-:S03]  /*09a0*/  FFMA R4, R12, R23, R7 ;  /* 0x000000170c047223 */ /* 0x001fc60000000007 */
[----:B------:R-:W0:Y:S01]  /*09b0*/  LDS R12, [R10+0xc0] ;  /* 0x0000c0000a0c7984 */ /* 0x000e220000000800 */
[----:B-1----:R-:W-:-:S03]  /*09c0*/  FFMA R28, R5, R13, R4 ;  /* 0x0000000d051c7223 */ /* 0x002fc60000000004 */
[----:B------:R-:W-:Y:S04]  /*09d0*/  LDS R23, [R10+0x100] ;  /* 0x000100000a177984 */ /* 0x000fe80000000800 */
[----:B------:R-:W1:Y:S01]  /*09e0*/  LDS.128 R4, [R17+0x10] ;  /* 0x0000100011047984 */ /* 0x000e620000000c00 */
[----:B--2---:R-:W-:-:S03]  /*09f0*/  FFMA R13, R21, R14, R28 ;  /* 0x0000000e150d7223 */ /* 0x004fc6000000001c */
[----:B------:R-:W2:Y:S01]  /*0a00*/  LDS R21, [R10+0x180] ;  /* 0x000180000a157984 */ /* 0x000ea20000000800 */
[----:B0-----:R-:W-:-:S04]  /*0a10*/  FFMA R13, R12, R15, R13 ;  /* 0x0000000f0c0d7223 */ /* 0x001fc8000000000d */
[----:B-1----:R-:W-:Y:S02]  /*0a20*/  FFMA R13, R4, R23, R13 ;  /* 0x00000017040d7223 */ /* 0x002fe4000000000d */
[----:B------:R-:W0:Y:S02]  /*0a30*/  LDS R4, [R10+0x1c0] ;  /* 0x0001c0000a047984 */ /* 0x000e240000000800 */
[----:B------:R-:W-:Y:S02]  /*0a40*/  FFMA R28, R26, R5, R13 ;  /* 0x000000051a1c7223 */ /* 0x000fe4000000000d */
[----:B------:R-:W-:Y:S04]  /*0a50*/  LDS R23, [R10+0x200] ;  /* 0x000200000a177984 */ /* 0x000fe80000000800 */
[----:B------:R-:W1:Y:S04]  /*0a60*/  LDS.128 R12, [R17+0x20] ;  /* 0x00002000110c7984 */ /* 0x000e680000000c00 */
[----:B------:R-:W3:Y:S01]  /*0a70*/  LDS R26, [R10+0x240] ;  /* 0x000240000a1a7984 */ /* 0x000ee20000000800 */
[----:B--2---:R-:W-:-:S03]  /*0a80*/  FFMA R5, R21, R6, R28 ;  /* 0x0000000615057223 */ /* 0x004fc6000000001c */
[----:B------:R-:W2:Y:S01]  /*0a90*/  LDS R21, [R10+0x280] ;  /* 0x000280000a157984 */ /* 0x000ea20000000800 */
[----:B0-----:R-:W-:-:S04]  /*0aa0*/  FFMA R5, R4, R7, R5 ;  /* 0x0000000704057223 */ /* 0x001fc80000000005 */
[----:B-1----:R-:W-:Y:S02]  /*0ab0*/  FFMA R5, R12, R23, R5 ;  /* 0x000000170c057223 */ /* 0x002fe40000000005 */
[----:B------:R-:W0:Y:S02]  /*0ac0*/  LDS R12, [R10+0x2c0] ;  /* 0x0002c0000a0c7984 */ /* 0x000e240000000800 */
[----:B---3--:R-:W-:Y:S02]  /*0ad0*/  FFMA R26, R26, R13, R5 ;  /* 0x0000000d1a1a7223 */ /* 0x008fe40000000005 */
[----:B------:R-:W-:Y:S04]  /*0ae0*/  LDS R13, [R10+0x300] ;  /* 0x000300000a0d7984 */ /* 0x000fe80000000800 */
[----:B------:R-:W1:Y:S01]  /*0af0*/  LDS.128 R4, [R17+0x30] ;  /* 0x0000300011047984 */ /* 0x000e620000000c00 */
[----:B--2---:R-:W-:-:S03]  /*0b00*/  FFMA R21, R21, R14, R26 ;  /* 0x0000000e15157223 */ /* 0x004fc6000000001a */
[----:B------:R-:W2:Y:S04]  /*0b10*/  LDS R23, [R10+0x340] ;  /* 0x000340000a177984 */ /* 0x000ea80000000800 */
[----:B------:R-:W3:Y:S04]  /*0b20*/  LDS R26, [R10+0x380] ;  /* 0x000380000a1a7984 */ /* 0x000ee80000000800 */
[----:B------:R-:W4:Y:S01]  /*0b30*/  LDS R14, [R10+0x3c0] ;  /* 0x0003c0000a0e7984 */ /* 0x000f220000000800 */
[----:B0-----:R-:W-:-:S04]  /*0b40*/  FFMA R15, R12, R15, R21 ;  /* 0x0000000f0c0f7223 */ /* 0x001fc80000000015 */
[----:B-1----:R-:W-:-:S04]  /*0b50*/  FFMA R4, R4, R13, R15 ;  /* 0x0000000d04047223 */ /* 0x002fc8000000000f */
[----:B--2---:R-:W-:-:S04]  /*0b60*/  FFMA R5, R23, R5, R4 ;  /* 0x0000000517057223 */ /* 0x004fc80000000004 */
[----:B---3--:R-:W-:-:S04]  /*0b70*/  FFMA R5, R26, R6, R5 ;  /* 0x000000061a057223 */ /* 0x008fc80000000005 */
[----:B----4-:R-:W-:Y:S01]  /*0b80*/  FFMA R7, R14, R7, R5 ;  /* 0x000000070e077223 */ /* 0x010fe20000000005 */
[----:B------:R-:W-:Y:S06]  /*0b90*/  BAR.SYNC.DEFER_BLOCKING 0x0 ;  /* 0x0000000000007b1d */ /* 0x000fec0000010000 */
[----:B------:R-:W-:Y:S05]  /*0ba0*/  @!P0 BRA `(.L_x_2) ;  /* 0xfffffff800888947 */ /* 0x000fea000383ffff */
.L_x_0:
[----:B------:R-:W0:Y:S01]  /*0bb0*/  LDC.64 R4, c[0x0][0x380] ;  /* 0x0000e000ff047b82 */ /* 0x000e220000000a00 */
[----:B------:R-:W-:-:S05]  /*0bc0*/  IADD3 R0, PT, PT, R0, UR4, RZ ;  /* 0x0000000400007c10 */ /* 0x000fca000fffe0ff */
[----:B------:R-:W-:-:S04]  /*0bd0*/  IMAD R3, R3, R9, R0 ;  /* 0x0000000903037224 */ /* 0x000fc800078e0200 */
[----:B------:R-:W-:-:S04]  /*0be0*/  IMAD R3, R16, UR10, R3 ;  /* 0x0000000a10037c24 */ /* 0x000fc8000f8e0203 */
[----:B0-----:R-:W-:-:S05]  /*0bf0*/  IMAD.WIDE R2, R3, 0x4, R4 ;  /* 0x0000000403027825 */ /* 0x001fca00078e0204 */
[----:B------:R-:W-:Y:S01]  /*0c00*/  STG.E desc[UR8][R2.64], R7 ;  /* 0x0000000702007986 */ /* 0x000fe2000c101908 */
[----:B------:R-:W-:Y:S05]  /*0c10*/  EXIT ;  /* 0x000000000000794d */ /* 0x000fea0003800000 */
.L_x_3:
[----:B------:R-:W-:-:S00]  /*0c20*/  BRA `(.L_x_3) ;  /* 0xfffffffc00fc7947 */ /* 0x000fc0000383ffff */
[----:B------:R-:W-:-:S00]  /*0c30*/  NOP ;  /* 0x0000000000007918 */ /* 0x000fc00000000000 */
        /* <DEDUP_REMOVED lines=12> */
.L_x_9:


//--------------------- .text._Z12cuda_vanillaiPfS_S_ --------------------------
	.section	.text._Z12cuda_vanillaiPfS_S_,"ax",@progbits
	.align	128
        .global         _Z12cuda_vanillaiPfS_S_
        .type           _Z12cuda_vanillaiPfS_S_,@function
        .size           _Z12cuda_vanillaiPfS_S_,(.L_x_10 - _Z12cuda_vanillaiPfS_S_)
        .other          _Z12cuda_vanillaiPfS_S_,@"STO_CUDA_ENTRY STV_DEFAULT"
_Z12cuda_vanillaiPfS_S_:
.text._Z12cuda_vanillaiPfS_S_:
[----:B------:R-:W-:Y:S01]  /*0000*/  LDC R1, c[0x0][0x37c] ;  /* 0x0000df00ff017b82 */ /* 0x000fe20000000800 */
[----:B------:R-:W0:Y:S07]  /*0010*/  S2R R0, SR_TID.Y ;  /* 0x0000000000007919 */ /* 0x000e2e0000002200 */
[----:B------:R-:W0:Y:S01]  /*0020*/  S2UR UR4, SR_CTAID.Y ;  /* 0x00000000000479c3 */ /* 0x000e220000002600 */
[----:B------:R-:W1:Y:S01]  /*0030*/  LDCU UR20, c[0x0][0x380] ;  /* 0x00007000ff1477ac */ /* 0x000e620008000800 */
[----:B------:R-:W2:Y:S06]  /*0040*/  S2R R3, SR_TID.X ;  /* 0x0000000000037919 */ /* 0x000eac0000002100 */
[----:B------:R-:W0:Y:S08]  /*0050*/  LDC R13, c[0x0][0x364] ;  /* 0x0000d900ff0d7b82 */ /* 0x000e300000000800 */
[----:B------:R-:W2:Y:S08]  /*0060*/  S2UR UR5, SR_CTAID.X ;  /* 0x00000000000579c3 */ /* 0x000eb00000002500 */
[----:B------:R-:W2:Y:S01]  /*0070*/  LDC R2, c[0x0][0x360] ;  /* 0x0000d800ff027b82 */ /* 0x000ea20000000800 */
[----:B0-----:R-:W-:-:S02]  /*0080*/  IMAD R13, R13, UR4, R0 ;  /* 0x000000040d0d7c24 */ /* 0x001fc4000f8e0200 */
[----:B--2---:R-:W-:-:S05]  /*0090*/  IMAD R0, R2, UR5, R3 ;  /* 0x0000000502007c24 */ /* 0x004fca000f8e0203 */
[----:B------:R-:W-:-:S04]  /*00a0*/  VIMNMX R2, PT, PT, R13, R0, !PT ;  /* 0x000000000d027248 */ /* 0x000fc80007fe0100 */
[----:B-1----:R-:W-:-:S13]  /*00b0*/  ISETP.GE.AND P0, PT, R2, UR20, PT ;  /* 0x0000001402007c0c */ /* 0x002fda000bf06270 */
[----:B------:R-:W-:Y:S05]  /*00c0*/  @P0 EXIT ;  /* 0x000000000000094d */ /* 0x000fea0003800000 */
[----:B------:R-:W-:Y:S01]  /*00d0*/  UISETP.GE.U32.AND UP0, UPT, UR20, 0x8, UPT ;  /* 0x000000081400788c */ /* 0x000fe2000bf06070 */
[----:B------:R-:W-:Y:S02]  /*00e0*/  HFMA2 R12, -RZ, RZ, 0, 0 ;  /* 0x00000000ff0c7431 */ /* 0x000fe400000001ff */
[----:B------:R-:W-:Y:S01]  /*00f0*/  IMAD R13, R13, UR20, RZ ;  /* 0x000000140d0d7c24 */ /* 0x000fe2000f8e02ff */
[----:B------:R-:W-:Y:S01]  /*0100*/  UMOV UR4, URZ ;  /* 0x000000ff00047c82 */ /* 0x000fe20008000000 */
[----:B------:R-:W0:Y:S04]  /*0110*/  LDCU.64 UR18, c[0x0][0x358] ;  /* 0x00006b00ff1277ac */ /* 0x000e280008000a00 */
[----:B------:R-:W-:Y:S05]  /*0120*/  BRA.U !UP0, `(.L_x_4) ;  /* 0x0000000508007547 */ /* 0x000fea000b800000 */
[----:B------:R-:W1:Y:S01]  /*0130*/  LDC.64 R2, c[0x0][0x388] ;  /* 0x0000e200ff027b82 */ /* 0x000e620000000a00 */
[----:B------:R-:W2:Y:S01]  /*0140*/  LDCU.64 UR22, c[0x0][0x390] ;  /* 0x00007200ff1677ac */ /* 0x000ea20008000a00 */
[----:B------:R-:W-:Y:S02]  /*0150*/  MOV R12, RZ ;  /* 0x000000ff000c7202 */ /* 0x000fe40000000f00 */
[----:B------:R-:W-:Y:S01]  /*0160*/  MOV R14, R0 ;  /* 0x00000000000e7202 */ /* 0x000fe20000000f00 */
[----:B------:R-:W-:-:S04]  /*0170*/  ULOP3.LUT UR4, UR20, 0x7ffffff8, URZ, 0xc0, !UPT ;  /* 0x7ffffff814047892 */ /* 0x000fc8000f8ec0ff */
[----:B------:R-:W-:Y:S02]  /*0180*/  UIADD3 UR5, UPT, UPT, -UR4, URZ, URZ ;  /* 0x000000ff04057290 */ /* 0x000fe4000fffe1ff */
[----:B--2---:R-:W-:Y:S02]  /*0190*/  UIMAD.WIDE UR6, UR20, 0x8, UR22 ;  /* 0x00000008140678a5 */ /* 0x004fe4000f8e0216 */
[----:B------:R-:W-:Y:S02]  /*01a0*/  UIMAD.WIDE UR8, UR20, 0xc, UR22 ;  /* 0x0000000c140878a5 */ /* 0x000fe4000f8e0216 */
[----:B------:R-:W-:Y:S01]  /*01b0*/  UIMAD.WIDE UR10, UR20, 0x10, UR22 ;  /* 0x00000010140a78a5 */ /* 0x000fe2000f8e0216 */
[----:B-1----:R-:W-:Y:S01]  /*01c0*/  IMAD.WIDE.U32 R2, R13, 0x4, R2 ;  /* 0x000000040d027825 */ /* 0x002fe200078e0002 */
[----:B------:R-:W-:Y:S02]  /*01d0*/  UIMAD.WIDE UR12, UR20, 0x14, UR22 ;  /* 0x00000014140c78a5 */ /* 0x000fe4000f8e0216 */
[----:B------:R-:W-:Y:S01]  /*01e0*/  UIMAD.WIDE UR14, UR20, 0x18, UR22 ;  /* 0x00000018140e78a5 */ /* 0x000fe2000f8e0216 */
[----:B------:R-:W-:Y:S01]  /*01f0*/  IADD3 R2, P0, PT, R2, 0x10, RZ ;  /* 0x0000001002027810 */ /* 0x000fe20007f1e0ff */
[----:B------:R-:W-:-:S03]  /*0200*/  UIMAD.WIDE UR16, UR20, 0x1c, UR22 ;  /* 0x0000001c141078a5 */ /* 0x000fc6000f8e0216 */
[----:B------:R-:W-:-:S09]  /*0210*/  IADD3.X R3, PT, PT, RZ, R3, RZ, P0, !PT ;  /* 0x00000003ff037210 */ /* 0x000fd200007fe4ff */
.L_x_5:
[----:B------:R-:W-:Y:S01]  /*0220*/  UIMAD.WIDE UR24, UR20, 0x4, UR22 ;  /* 0x00000004141878a5 */ /* 0x000fe2000f8e0216 */
[----:B------:R-:W-:Y:S01]  /*0230*/  MOV R23, 0x4 ;  /* 0x0000000400177802 */ /* 0x000fe20000000f00 */
[----:B------:R-:W-:Y:S01]  /*0240*/  HFMA2 R25, -RZ, RZ, 0, 2.384185791015625e-07 ;  /* 0x00000004ff197431 */ /* 0x000fe200000001ff */
[----:B0-----:R-:W2:Y:S03]  /*0250*/  LDG.E R21, desc[UR18][R2.64+-0x10] ;  /* 0xfffff01202157981 */ /* 0x001ea6000c1e1900 */
[----:B------:R-:W-:Y:S01]  /*0260*/  IMAD.WIDE R22, R14, R23, UR22 ;  /* 0x000000160e167e25 */ /* 0x000fe2000f8e0217 */
[----:B------:R-:W-:Y:S01]  /*0270*/  MOV R8, UR24 ;  /* 0x0000001800087c02 */ /* 0x000fe20008000f00 */
[----:B------:R-:W3:Y:S01]  /*0280*/  LDG.E R19, desc[UR18][R2.64+-0xc] ;  /* 0xfffff41202137981 */ /* 0x000ee2000c1e1900 */
[----:B------:R-:W-:-:S03]  /*0290*/  MOV R9, UR25 ;  /* 0x0000001900097c02 */ /* 0x000fc60008000f00 */
[----:B------:R-:W2:Y:S01]  /*02a0*/  LDG.E R22, desc[UR18][R22.64] ;  /* 0x0000001216167981 */ /* 0x000ea2000c1e1900 */
[----:B------:R-:W-:Y:S02]  /*02b0*/  IMAD.MOV.U32 R11, RZ, RZ, 0x4 ;  /* 0x00000004ff0b7424 */ /* 0x000fe400078e00ff */
[----:B------:R-:W-:-:S04]  /*02c0*/  IMAD.WIDE R8, R14, 0x4, R8 ;  /* 0x000000040e087825 */ /* 0x000fc800078e0208 */
[----:B------:R-:W-:Y:S01]  /*02d0*/  HFMA2 R7, -RZ, RZ, 0, 2.384185791015625e-07 ;  /* 0x00000004ff077431 */ /* 0x000fe200000001ff */
[----:B------:R-:W-:Y:S01]  /*02e0*/  MOV R5, 0x4 ;  /* 0x0000000400057802 */ /* 0x000fe20000000f00 */
[----:B------:R-:W4:Y:S01]  /*02f0*/  LDG.E R17, desc[UR18][R2.64+-0x8] ;  /* 0xfffff81202117981 */ /* 0x000f22000c1e1900 */
[----:B------:R-:W-:-:S03]  /*0300*/  IMAD.WIDE R24, R14, R25, UR6 ;  /* 0x000000060e187e25 */ /* 0x000fc6000f8e0219 */
[----:B------:R0:W3:Y:S01]  /*0310*/  LDG.E R20, desc[UR18][R8.64] ;  /* 0x0000001208147981 */ /* 0x0000e2000c1e1900 */
[----:B------:R-:W-:-:S03]  /*0320*/  IMAD.WIDE R10, R14, R11, UR8 ;  /* 0x000000080e0a7e25 */ /* 0x000fc6000f8e020b */
[----:B------:R-:W4:Y:S01]  /*0330*/  LDG.E R18, desc[UR18][R24.64] ;  /* 0x0000001218127981 */ /* 0x000f22000c1e1900 */
[----:B------:R-:W-:-:S04]  /*0340*/  IMAD.WIDE R4, R14, R5, UR10 ;  /* 0x0000000a0e047e25 */ /* 0x000fc8000f8e0205 */
[----:B------:R-:W-:Y:S01]  /*0350*/  HFMA2 R27, -RZ, RZ, 0, 2.384185791015625e-07 ;  /* 0x00000004ff1b7431 */ /* 0x000fe200000001ff */
[----:B------:R1:W5:Y:S01]  /*0360*/  LDG.E R16, desc[UR18][R10.64] ;  /* 0x000000120a107981 */ /* 0x000362000c1e1900 */
[C---:B------:R-:W-:Y:S01]  /*0370*/  IMAD.WIDE R6, R14.reuse, R7, UR12 ;  /* 0x0000000c0e067e25 */ /* 0x040fe2000f8e0207 */
[----:B0-----:R-:W-:Y:S02]  /*0380*/  MOV R9, 0x4 ;  /* 0x0000000400097802 */ /* 0x001fe40000000f00 */
[----:B------:R-:W5:Y:S04]  /*0390*/  LDG.E R15, desc[UR18][R2.64+-0x4] ;  /* 0xfffffc12020f7981 */ /* 0x000f68000c1e1900 */
[----:B------:R0:W5:Y:S01]  /*03a0*/  LDG.E R4, desc[UR18][R4.64] ;  /* 0x0000001204047981 */ /* 0x000162000c1e1900 */
[----:B------:R-:W-:-:S03]  /*03b0*/  IMAD.WIDE R8, R14, R9, UR14 ;  /* 0x0000000e0e087e25 */ /* 0x000fc6000f8e0209 */
[----:B------:R-:W5:Y:S01]  /*03c0*/  LDG.E R23, desc[UR18][R2.64] ;  /* 0x0000001202177981 */ /* 0x000f62000c1e1900 */
[----:B-1----:R-:W-:-:S03]  /*03d0*/  IMAD.WIDE R10, R14, R27, UR16 ;  /* 0x000000100e0a7e25 */ /* 0x002fc6000f8e021b */
[----:B------:R-:W5:Y:S04]  /*03e0*/  LDG.E R7, desc[UR18][R6.64] ;  /* 0x0000001206077981 */ /* 0x000f68000c1e1900 */
[----:B------:R-:W5:Y:S04]  /*03f0*/  LDG.E R24, desc[UR18][R2.64+0x4] ;  /* 0x0000041202187981 */ /* 0x000f68000c1e1900 */
[----:B------:R-:W5:Y:S04]  /*0400*/  LDG.E R8, desc[UR18][R8.64] ;  /* 0x0000001208087981 */ /* 0x000f68000c1e1900 */
[----:B------:R-:W5:Y:S04]  /*0410*/  LDG.E R25, desc[UR18][R2.64+0x8] ;  /* 0x0000081202197981 */ /* 0x000f68000c1e1900 */
[----:B------:R-:W5:Y:S04]  /*0420*/  LDG.E R10, desc[UR18][R10.64] ;  /* 0x000000120a0a7981 */ /* 0x000f68000c1e1900 */
[----:B------:R1:W5:Y:S01]  /*0430*/  LDG.E R27, desc[UR18][R2.64+0xc] ;  /* 0x00000c12021b7981 */ /* 0x000362000c1e1900 */
[----:B------:R-:W-:-:S04]  /*0440*/  UIADD3 UR5, UPT, UPT, UR5, 0x8, URZ ;  /* 0x0000000805057890 */ /* 0x000fc8000fffe0ff */
[----:B------:R-:W-:Y:S01]  /*0450*/  UISETP.NE.AND UP0, UPT, UR5, URZ, UPT ;  /* 0x000000ff0500728c */ /* 0x000fe2000bf05270 */
[----:B0-----:R-:W-:Y:S02]  /*0460*/  MOV R5, UR20 ;  /* 0x0000001400057c02 */ /* 0x001fe40008000f00 */
[----:B-1----:R-:W-:-:S03]  /*0470*/  IADD3 R2, P0, PT, R2, 0x20, RZ ;  /* 0x0000002002027810 */ /* 0x002fc60007f1e0ff */
[----:B------:R-:W-:Y:S01]  /*0480*/  IMAD R14, R5, 0x8, R14 ;  /* 0x00000008050e7824 */ /* 0x000fe200078e020e */
[----:B------:R-:W-:Y:S01]  /*0490*/  IADD3.X R3, PT, PT, RZ, R3, RZ, P0, !PT ;  /* 0x00000003ff037210 */ /* 0x000fe200007fe4ff */
[----:B--2---:R-:W-:-:S04]  /*04a0*/  FFMA R22, R21, R22, R12 ;  /* 0x0000001615167223 */ /* 0x004fc8000000000c */
[----:B---3--:R-:W-:-:S04]  /*04b0*/  FFMA R20, R19, R20, R22 ;  /* 0x0000001413147223 */ /* 0x008fc80000000016 */
[----:B----4-:R-:W-:-:S04]  /*04c0*/  FFMA R18, R17, R18, R20 ;  /* 0x0000001211127223 */ /* 0x010fc80000000014 */
[----:B-----5:R-:W-:-:S04]  /*04d0*/  FFMA R16, R15, R16, R18 ;  /* 0x000000100f107223 */ /* 0x020fc80000000012 */
[----:B------:R-:W-:-:S04]  /*04e0*/  FFMA R23, R23, R4, R16 ;  /* 0x0000000417177223 */ /* 0x000fc80000000010 */
[----:B------:R-:W-:-:S04]  /*04f0*/  FFMA R24, R24, R7, R23 ;  /* 0x0000000718187223 */ /* 0x000fc80000000017 */
[----:B------:R-:W-:-:S04]  /*0500*/  FFMA R8, R25, R8, R24 ;  /* 0x0000000819087223 */ /* 0x000fc80000000018 */
[----:B------:R-:W-:Y:S01]  /*0510*/  FFMA R12, R27, R10, R8 ;  /* 0x0000000a1b0c7223 */ /* 0x000fe20000000008 */
[----:B------:R-:W-:Y:S06]  /*0520*/  BRA.U UP0, `(.L_x_5) ;  /* 0xfffffffd003c7547 */ /* 0x000fec000b83ffff */
.L_x_4:
[----:B------:R-:W-:-:S04]  /*0530*/  ULOP3.LUT UR6, UR20, 0x7, URZ, 0xc0, !UPT ;  /* 0x0000000714067892 */ /* 0x000fc8000f8ec0ff */
[----:B------:R-:W-:-:S09]  /*0540*/  UISETP.NE.AND UP0, UPT, UR6, URZ, UPT ;  /* 0x000000ff0600728c */ /* 0x000fd2000bf05270 */
[----:B------:R-:W-:Y:S05]  /*0550*/  BRA.U !UP0, `(.L_x_6) ;  /* 0x0000000508407547 */ /* 0x000fea000b800000 */
[----:B------:R-:W-:Y:S02]  /*0560*/  UISETP.GE.U32.AND UP0, UPT, UR6, 0x4, UPT ;  /* 0x000000040600788c */ /* 0x000fe4000bf06070 */
[----:B------:R-:W-:-:S04]  /*0570*/  ULOP3.LUT UR5, UR20, 0x3, URZ, 0xc0, !UPT ;  /* 0x0000000314057892 */ /* 0x000fc8000f8ec0ff */
[----:B------:R-:W-:-:S03]  /*0580*/  UISETP.NE.AND UP1, UPT, UR5, URZ, UPT ;  /* 0x000000ff0500728c */ /* 0x000fc6000bf25270 */
[----:B------:R-:W-:Y:S08]  /*0590*/  BRA.U !UP0, `(.L_x_7) ;  /* 0x00000001087c7547 */ /* 0x000ff0000b800000 */
[----:B------:R-:W1:Y:S01]  /*05a0*/  LDC.64 R6, c[0x0][0x390] ;  /* 0x0000e400ff067b82 */ /* 0x000e620000000a00 */
[----:B------:R-:W2:Y:S01]  /*05b0*/  LDCU.64 UR6, c[0x0][0x388] ;  /* 0x00007100ff0677ac */ /* 0x000ea20008000a00 */
[----:B------:R-:W-:Y:S02]  /*05c0*/  MOV R9, UR4 ;  /* 0x0000000400097c02 */ /* 0x000fe40008000f00 */
[C---:B------:R-:W-:Y:S02]  /*05d0*/  IADD3 R3, PT, PT, R13.reuse, UR4, RZ ;  /* 0x000000040d037c10 */ /* 0x040fe4000fffe0ff */
[----:B------:R-:W-:Y:S01]  /*05e0*/  IADD3 R10, P0, PT, R13, UR4, RZ ;  /* 0x000000040d0a7c10 */ /* 0x000fe2000ff1e0ff */
[----:B------:R-:W-:Y:S01]  /*05f0*/  IMAD R9, R9, UR20, R0 ;  /* 0x0000001409097c24 */ /* 0x000fe2000f8e0200 */
[----:B------:R-:W3:Y:S01]  /*0600*/  LDC.64 R4, c[0x0][0x388] ;  /* 0x0000e200ff047b82 */ /* 0x000ee20000000a00 */
[----:B------:R-:W-:Y:S02]  /*0610*/  MOV R11, UR20 ;  /* 0x00000014000b7c02 */ /* 0x000fe40008000f00 */
[----:B------:R-:W-:Y:S01]  /*0620*/  MOV R15, UR20 ;  /* 0x00000014000f7c02 */ /* 0x000fe20008000f00 */
[----:B-1----:R-:W-:Y:S01]  /*0630*/  IMAD.WIDE R6, R9, 0x4, R6 ;  /* 0x0000000409067825 */ /* 0x002fe200078e0206 */
[----:B------:R-:W-:-:S05]  /*0640*/  MOV R9, UR20 ;  /* 0x0000001400097c02 */ /* 0x000fca0008000f00 */
[----:B------:R-:W-:Y:S02]  /*0650*/  IMAD.WIDE R8, R9, 0x4, R6 ;  /* 0x0000000409087825 */ /* 0x000fe400078e0206 */
[----:B0-----:R-:W4:Y:S02]  /*0660*/  LDG.E R6, desc[UR18][R6.64] ;  /* 0x0000001206067981 */ /* 0x001f24000c1e1900 */
[----:B---3--:R-:W-:Y:S01]  /*0670*/  IMAD.WIDE.U32 R4, R3, 0x4, R4 ;  /* 0x0000000403047825 */ /* 0x008fe200078e0004 */
[----:B------:R-:W-:Y:S01]  /*0680*/  IADD3.X R3, PT, PT, RZ, RZ, RZ, P0, !PT ;  /* 0x000000ffff037210 */ /* 0x000fe200007fe4ff */
[----:B------:R-:W3:Y:S01]  /*0690*/  LDG.E R17, desc[UR18][R8.64] ;  /* 0x0000001208117981 */ /* 0x000ee2000c1e1900 */
[----:B--2---:R-:W-:-:S03]  /*06a0*/  LEA R2, P0, R10, UR6, 0x2 ;  /* 0x000000060a027c11 */ /* 0x004fc6000f8010ff */
[----:B------:R-:W4:Y:S01]  /*06b0*/  LDG.E R5, desc[UR18][R4.64] ;  /* 0x0000001204057981 */ /* 0x000f22000c1e1900 */
[----:B------:R-:W-:Y:S01]  /*06c0*/  LEA.HI.X R3, R10, UR7, R3, 0x2, P0 ;  /* 0x000000070a037c11 */ /* 0x000fe200080f1403 */
[----:B------:R-:W-:-:S04]  /*06d0*/  IMAD.WIDE R10, R11, 0x4, R8 ;  /* 0x000000040b0a7825 */ /* 0x000fc800078e0208 */
[----:B------:R-:W3:Y:S01]  /*06e0*/  LDG.E R16, desc[UR18][R2.64+0x4] ;  /* 0x0000041202107981 */ /* 0x000ee2000c1e1900 */
[----:B------:R-:W-:-:S03]  /*06f0*/  IMAD.WIDE R14, R15, 0x4, R10 ;  /* 0x000000040f0e7825 */ /* 0x000fc600078e020a */
[----:B------:R-:W2:Y:S04]  /*0700*/  LDG.E R19, desc[UR18][R10.64] ;  /* 0x000000120a137981 */ /* 0x000ea8000c1e1900 */
[----:B------:R-:W2:Y:S04]  /*0710*/  LDG.E R18, desc[UR18][R2.64+0x8] ;  /* 0x0000081202127981 */ /* 0x000ea8000c1e1900 */
[----:B------:R-:W5:Y:S04]  /*0720*/  LDG.E R20, desc[UR18][R2.64+0xc] ;  /* 0x00000c1202147981 */ /* 0x000f68000c1e1900 */
[----:B------:R-:W5:Y:S01]  /*0730*/  LDG.E R14, desc[UR18][R14.64] ;  /* 0x000000120e0e7981 */ /* 0x000f62000c1e1900 */
[----:B------:R-:W-:Y:S01]  /*0740*/  UIADD3 UR4, UPT, UPT, UR4, 0x4, URZ ;  /* 0x0000000404047890 */ /* 0x000fe2000fffe0ff */
[----:B----4-:R-:W-:-:S04]  /*0750*/  FFMA R5, R5, R6, R12 ;  /* 0x0000000605057223 */ /* 0x010fc8000000000c */
[----:B---3--:R-:W-:-:S04]  /*0760*/  FFMA R5, R16, R17, R5 ;  /* 0x0000001110057223 */ /* 0x008fc80000000005 */
[----:B--2---:R-:W-:-:S04]  /*0770*/  FFMA R5, R18, R19, R5 ;  /* 0x0000001312057223 */ /* 0x004fc80000000005 */
[----:B-----5:R-:W-:-:S07]  /*0780*/  FFMA R12, R20, R14, R5 ;  /* 0x0000000e140c7223 */ /* 0x020fce0000000005 */
.L_x_7:
[----:B------:R-:W-:Y:S05]  /*0790*/  BRA.U !UP1, `(.L_x_6) ;  /* 0x0000000109b07547 */ /* 0x000fea000b800000 */
[----:B------:R-:W-:Y:S01]  /*07a0*/  UISETP.NE.AND UP0, UPT, UR5, 0x1, UPT ;  /* 0x000000010500788c */ /* 0x000fe2000bf05270 */
[----:B------:R-:W-:Y:S01]  /*07b0*/  MOV R7, UR4 ;  /* 0x0000000400077c02 */ /* 0x000fe20008000f00 */
[----:B------:R-:W-:Y:S02]  /*07c0*/  ULOP3.LUT UR5, UR20, 0x1, URZ, 0xc0, !UPT ;  /* 0x0000000114057892 */ /* 0x000fe4000f8ec0ff */
[----:B------:R-:W-:Y:S02]  /*07d0*/  IMAD.U32 R15, RZ, RZ, UR20 ;  /* 0x00000014ff0f7e24 */ /* 0x000fe4000f8e00ff */
[----:B------:R-:W-:Y:S01]  /*07e0*/  UISETP.NE.U32.AND UP1, UPT, UR5, 0x1, UPT ;  /* 0x000000010500788c */ /* 0x000fe2000bf25070 */
[----:B------:R-:W-:-:S04]  /*07f0*/  PLOP3.LUT P1, PT, PT, PT, UP0, 0x80, 0x8 ;  /* 0x000000000008781c */ /* 0x000fc80003f2f008 */
[----:B------:R-:W1:Y:S01]  /*0800*/  @UP0 LDCU.64 UR6, c[0x0][0x388] ;  /* 0x00007100ff0607ac */ /* 0x000e620008000a00 */
[----:B------:R-:W-:Y:S01]  /*0810*/  PLOP3.LUT P0, PT, PT, PT, UP1, 0x80, 0x8 ;  /* 0x000000000008781c */ /* 0x000fe20003f0f018 */
[----:B------:R-:W2:Y:S01]  /*0820*/  @UP0 LDCU.64 UR8, c[0x0][0x390] ;  /* 0x00007200ff0807ac */ /* 0x000ea20008000a00 */
[----:B------:R-:W3:Y:S06]  /*0830*/  @UP0 LDCU.64 UR10, c[0x0][0x388] ;  /* 0x00007100ff0a07ac */ /* 0x000eec0008000a00 */
[C---:B------:R-:W-:Y:S01]  /*0840*/  @P1 VIADD R3, R13.reuse, UR4 ;  /* 0x000000040d031c36 */ /* 0x040fe20008000000 */
[----:B------:R-:W-:Y:S01]  /*0850*/  @P1 IADD3 R6, P2, PT, R13, UR4, RZ ;  /* 0x000000040d061c10 */ /* 0x000fe2000ff5e0ff */
[----:B------:R-:W4:Y:S01]  /*0860*/  @!UP1 LDCU.64 UR12, c[0x0][0x388] ;  /* 0x00007100ff0c97ac */ /* 0x000f220008000a00 */
[----:B------:R-:W-:Y:S01]  /*0870*/  @UP0 UIADD3 UR4, UPT, UPT, UR4, 0x2, URZ ;  /* 0x0000000204040890 */ /* 0x000fe2000fffe0ff */
[----:B-1----:R-:W-:-:S02]  /*0880*/  MOV R10, UR6 ;  /* 0x00000006000a7c02 */ /* 0x002fc40008000f00 */
[----:B------:R-:W-:Y:S01]  /*0890*/  MOV R11, UR7 ;  /* 0x00000007000b7c02 */ /* 0x000fe20008000f00 */
[----:B------:R-:W1:Y:S01]  /*08a0*/  @!UP1 LDCU.64 UR6, c[0x0][0x390] ;  /* 0x00007200ff0697ac */ /* 0x000e620008000a00 */
[----:B--2---:R-:W-:Y:S02]  /*08b0*/  MOV R4, UR8 ;  /* 0x0000000800047c02 */ /* 0x004fe40008000f00 */
[----:B------:R-:W-:Y:S01]  /*08c0*/  MOV R5, UR9 ;  /* 0x0000000900057c02 */ /* 0x000fe20008000f00 */
[----:B------:R-:W-:-:S04]  /*08d0*/  @P1 IMAD.WIDE.U32 R10, R3, 0x4, R10 ;  /* 0x00000004030a1825 */ /* 0x000fc800078e000a */
[----:B------:R-:W-:Y:S01]  /*08e0*/  @P1 IMAD R3, R7, UR20, R0 ;  /* 0x0000001407031c24 */ /* 0x000fe2000f8e0200 */
[----:B------:R-:W-:Y:S01]  /*08f0*/  @P1 IADD3.X R7, PT, PT, RZ, RZ, RZ, P2, !PT ;  /* 0x000000ffff071210 */ /* 0x000fe200017fe4ff */
[----:B0-----:R-:W2:Y:S01]  /*0900*/  @P1 LDG.E R11, desc[UR18][R10.64] ;  /* 0x000000120a0b1981 */ /* 0x001ea2000c1e1900 */
[C---:B---3--:R-:W-:Y:S01]  /*0910*/  @P1 LEA R2, P2, R6.reuse, UR10, 0x2 ;  /* 0x0000000a06021c11 */ /* 0x048fe2000f8410ff */
[----:B------:R-:W-:Y:S01]  /*0920*/  @P1 IMAD.WIDE R4, R3, 0x4, R4 ;  /* 0x0000000403041825 */ /* 0x000fe200078e0204 */
[----:B------:R-:W-:Y:S02]  /*0930*/  MOV R19, UR4 ;  /* 0x0000000400137c02 */ /* 0x000fe40008000f00 */
[----:B------:R-:W-:Y:S02]  /*0940*/  @P1 LEA.HI.X R3, R6, UR11, R7, 0x2, P2 ;  /* 0x0000000b06031c11 */ /* 0x000fe400090f1407 */
[----:B----4-:R-:W-:Y:S01]  /*0950*/  MOV R6, UR12 ;  /* 0x0000000c00067c02 */ /* 0x010fe20008000f00 */
[----:B------:R-:W-:Y:S01]  /*0960*/  @P1 IMAD.WIDE R14, R15, 0x4, R4 ;  /* 0x000000040f0e1825 */ /* 0x000fe200078e0204 */
[----:B------:R-:W-:Y:S01]  /*0970*/  MOV R7, UR13 ;  /* 0x0000000d00077c02 */ /* 0x000fe20008000f00 */
[----:B------:R-:W2:Y:S01]  /*0980*/  @P1 LDG.E R4, desc[UR18][R4.64] ;  /* 0x0000001204041981 */ /* 0x000ea2000c1e1900 */
[----:B------:R-:W-:Y:S01]  /*0990*/  @!P0 IADD3 R17, PT, PT, R13, UR4, RZ ;  /* 0x000000040d118c10 */ /* 0x000fe2000fffe0ff */
[----:B------:R-:W-:Y:S01]  /*09a0*/  @!P0 IMAD R19, R19, UR20, R0 ;  /* 0x0000001413138c24 */ /* 0x000fe2000f8e0200 */
[----:B-1----:R-:W-:Y:S01]  /*09b0*/  MOV R8, UR6 ;  /* 0x0000000600087c02 */ /* 0x002fe20008000f00 */
[----:B------:R-:W3:Y:S01]  /*09c0*/  @P1 LDG.E R14, desc[UR18][R14.64] ;  /* 0x000000120e0e1981 */ /* 0x000ee2000c1e1900 */
[----:B------:R-:W-:Y:S01]  /*09d0*/  MOV R9, UR7 ;  /* 0x0000000700097c02 */ /* 0x000fe20008000f00 */
[----:B------:R-:W-:-:S02]  /*09e0*/  @!P0 IMAD.WIDE.U32 R6, R17, 0x4, R6 ;  /* 0x0000000411068825 */ /* 0x000fc400078e0006 */
[----:B------:R-:W3:Y:S02]  /*09f0*/  @P1 LDG.E R2, desc[UR18][R2.64+0x4] ;  /* 0x0000041202021981 */ /* 0x000ee4000c1e1900 */
[----:B------:R-:W-:Y:S02]  /*0a00*/  @!P0 IMAD.WIDE R8, R19, 0x4, R8 ;  /* 0x0000000413088825 */ /* 0x000fe400078e0208 */
[----:B------:R-:W4:Y:S04]  /*0a10*/  @!P0 LDG.E R7, desc[UR18][R6.64] ;  /* 0x0000001206078981 */ /* 0x000f28000c1e1900 */
[----:B------:R-:W4:Y:S01]  /*0a20*/  @!P0 LDG.E R8, desc[UR18][R8.64] ;  /* 0x0000001208088981 */ /* 0x000f22000c1e1900 */
[----:B--2---:R-:W-:-:S04]  /*0a30*/  @P1 FFMA R11, R11, R4, R12 ;  /* 0x000000040b0b1223 */ /* 0x004fc8000000000c */
[----:B---3--:R-:W-:-:S04]  /*0a40*/  @P1 FFMA R12, R2, R14, R11 ;  /* 0x0000000e020c1223 */ /* 0x008fc8000000000b */
[----:B----4-:R-:W-:-:S07]  /*0a50*/  @!P0 FFMA R12, R7, R8, R12 ;  /* 0x00000008070c8223 */ /* 0x010fce000000000c */
.L_x_6:
[----:B------:R-:W1:Y:S01]  /*0a60*/  LDC.64 R2, c[0x0][0x398] ;  /* 0x0000e600ff027b82 */ /* 0x000e620000000a00 */
[----:B------:R-:W-:-:S05]  /*0a70*/  IADD3 R13, PT, PT, R0, R13, RZ ;  /* 0x0000000d000d7210 */ /* 0x000fca0007ffe0ff */
[----:B-1----:R-:W-:Y:S02]  /*0a80*/  IMAD.WIDE R2, R13, 0x4, R2 ;  /* 0x000000040d027825 */ /* 0x002fe400078e0202 */
[----:B------:R-:W-:Y:S06]  /*0a90*/  BAR.SYNC.DEFER_BLOCKING 0x0 ;  /* 0x0000000000007b1d */ /* 0x000fec0000010000 */
[----:B0-----:R-:W-:Y:S01]  /*0aa0*/  STG.E desc[UR18][R2.64], R12 ;  /* 0x0000000c02007986 */ /* 0x001fe2000c101912 */
[----:B------:R-:W-:Y:S05]  /*0ab0*/  EXIT ;  /* 0x000000000000794d */ /* 0x000fea0003800000 */
.L_x_8:
        /* <DEDUP_REMOVED lines=12> */
.L_x_10:


//--------------------- .nv.shared._Z10cuda_shmemILi16EEvPfS0_S0_ii --------------------------
	.section	.nv.shared._Z10cuda_shmemILi16EEvPfS0_S0_ii,"aw",@nobits
	.sectionflags	@""
	.align	4
.nv.shared._Z10cuda_shmemILi16EEvPfS0_S0_ii:
	.zero		3072


//--------------------- .nv.shared.reserved.0     --------------------------
	.section	.nv.shared.reserved.0,"aw",@nobits
	.weak		__nv_reservedSMEM_offset_0_alias
	.size		__nv_reservedSMEM_offset_0_alias, 0, 64
	.other		__nv_reservedSMEM_offset_0_alias,@"STO_CUDA_RESERVED_SHARED STV_DEFAULT"
__nv_reservedSMEM_offset_0_alias:
	.zero		0
	.zero		64


//--------------------- .nv.constant0._Z10cuda_shmemILi16EEvPfS0_S0_ii --------------------------
	.section	.nv.constant0._Z10cuda_shmemILi16EEvPfS0_S0_ii,"a",@progbits
	.sectionflags	@""
	.align	4
.nv.constant0._Z10cuda_shmemILi16EEvPfS0_S0_ii:
	.zero		928


//--------------------- .nv.constant0._Z12cuda_vanillaiPfS_S_ --------------------------
	.section	.nv.constant0._Z12cuda_vanillaiPfS_S_,"a",@progbits
	.sectionflags	@""
	.align	4
.nv.constant0._Z12cuda_vanillaiPfS_S_:
	.zero		928


//--------------------- SYMBOLS --------------------------

	.type		.nv.reservedSmem.offset0,@object
	.size		.nv.reservedSmem.offset0,0x4
	.type		.nv.reservedSmem.cap,@object
	.size		.nv.reservedSmem.cap,0x4
